	.target	sm_100a

	.elftype	@"ET_EXEC"


//--------------------- .note.nv.tkinfo           --------------------------
	.section	.note.nv.tkinfo,"",@"SHT_NOTE"
	.sectionflags	@"SHF_NOTE_NV_TKINFO"
	.tkinfo
        /*0018*/ 	.word	0x00000002
        /*0030*/ 	.string	""
        /*0030*/ 	.string	"ptxas"
        /*0030*/ 	.string	"Cuda compilation tools, release 13.0, V13.0.88"
        /*0030*/ 	.string	"Build cuda_13.0.r13.0/compiler.36424714_0"
        /*0030*/ 	.string	"-arch sm_100a -m 64 "



//--------------------- .note.nv.cuinfo           --------------------------
	.section	.note.nv.cuinfo,"",@"SHT_NOTE"
	.sectionflags	@"SHF_NOTE_NV_CUINFO"
        /*0018*/ 	.short	0x0002
        /*001a*/ 	.short	0x0064
        /*001c*/ 	.short	0x0082
	.zero		2


//--------------------- .nv.info                  --------------------------
	.section	.nv.info,"",@"SHT_CUDA_INFO"
	.align	4


	//----- nvinfo : EIATTR_REGCOUNT
	.align		4
        /*0000*/ 	.byte	0x04, 0x2f
        /*0002*/ 	.short	(.L_20 - .L_19)
	.align		4
.L_19:
        /*0004*/ 	.word	index@(_ZN7cutlass13device_kernelINS_4gemm6kernel13GemmUniversalIN4cute5tupleIJiiiiEEENS1_10collective13CollectiveMmaINS1_35MainloopSm100TmaUmmaWarpSpecializedILi7ELi2ELi2ENS5_IJNS4_1CILi1EEESB_SB_EEEEENS5_IJNSA_ILi128EEENSA_ILi256EEENSA_ILi64EEEEEENS_12float_e5m2_tENS5_IJSB_llEEESI_SJ_NS4_8TiledMMAINS4_8MMA_AtomIJNS4_10MMA_TraitsINS4_19SM100_MMA_F8F6F4_SSEJSI_SI_fSE_SF_NS4_17integral_constantINS4_4UMMA5MajorELSQ_1EEESR_NSO_INSP_7ScaleInELSS_0EEEST_EEEEEENS4_6LayoutISC_NS5_IJNSA_ILi0EEESX_SX_EEEEENS5_IJNS4_10UnderscoreES10_S10_EEEEENS4_13SM90_TMA_LOADENS4_14ComposedLayoutINS4_7SwizzleILi3ELi4ELi3EEENS4_18smem_ptr_flag_bitsILi8EEENSW_INS5_IJSE_NSA_ILi8EEEEEENS5_IJSB_SE_EEEEEEEvNS4_8identityES13_S1D_vS1E_EENS_8epilogue10collective18CollectiveEpilogueINS1G_23Sm100TmaWarpSpecializedILi4ELi2ELi64ELb0ELb0EEEJSH_NS5_IJNSW_ISE_SB_EENSW_ISG_SB_EEEEESI_NS5_IJlSB_lEEESI_S1O_NS1G_6fusion15FusionCallbacksIS1K_NS1P_17LinearCombinationISI_fSI_fLNS_15FloatRoundStyleE2EEESH_S1N_JEEENS4_5SM1004TMEM4LOAD26SM100_TMEM_LOAD_32dp32b64xES13_NS14_INS15_ILi2ELi4ELi3EEES18_NSW_INS5_IJS19_SG_EEENS5_IJSG_SB_EEEEEEENS4_39AutoVectorizingCopyWithAssumedAlignmentILi128EEENS4_14SM90_TMA_STOREES23_S25_S25_EEEvvEEEEvNT_6ParamsE)
        /*0008*/ 	.word	0x000000e0


	//----- nvinfo : EIATTR_FRAME_SIZE
	.align		4
.L_20:
        /*000c*/ 	.byte	0x04, 0x11
        /*000e*/ 	.short	(.L_22 - .L_21)
	.align		4
.L_21:
        /*0010*/ 	.word	index@($__internal_2_$__cuda_sm10x_tcgen05_guardrail_trap_unallocated_columns_being_dealloced)
        /*0014*/ 	.word	0x00000000


	//----- nvinfo : EIATTR_FRAME_SIZE
	.align		4
.L_22:
        /*0018*/ 	.byte	0x04, 0x11
        /*001a*/ 	.short	(.L_24 - .L_23)
	.align		4
.L_23:
        /*001c*/ 	.word	index@($__internal_1_$__cuda_sm10x_tcgen05_guardrail_trap_phase_invalid_during_alloc)
        /*0020*/ 	.word	0x00000000


	//----- nvinfo : EIATTR_FRAME_SIZE
	.align		4
.L_24:
        /*0024*/ 	.byte	0x04, 0x11
        /*0026*/ 	.short	(.L_26 - .L_25)
	.align		4
.L_25:
        /*0028*/ 	.word	index@($__internal_0_$__cuda_sm10x_tcgen05_guardrail_trap_col_being_dealloced_not_returned_by_alloc)
        /*002c*/ 	.word	0x00000000


	//----- nvinfo : EIATTR_FRAME_SIZE
	.align		4
.L_26:
        /*0030*/ 	.byte	0x04, 0x11
        /*0032*/ 	.short	(.L_28 - .L_27)
	.align		4
.L_27:
        /*0034*/ 	.word	index@(_ZN7cutlass13device_kernelINS_4gemm6kernel13GemmUniversalIN4cute5tupleIJiiiiEEENS1_10collective13CollectiveMmaINS1_35MainloopSm100TmaUmmaWarpSpecializedILi7ELi2ELi2ENS5_IJNS4_1CILi1EEESB_SB_EEEEENS5_IJNSA_ILi128EEENSA_ILi256EEENSA_ILi64EEEEEENS_12float_e5m2_tENS5_IJSB_llEEESI_SJ_NS4_8TiledMMAINS4_8MMA_AtomIJNS4_10MMA_TraitsINS4_19SM100_MMA_F8F6F4_SSEJSI_SI_fSE_SF_NS4_17integral_constantINS4_4UMMA5MajorELSQ_1EEESR_NSO_INSP_7ScaleInELSS_0EEEST_EEEEEENS4_6LayoutISC_NS5_IJNSA_ILi0EEESX_SX_EEEEENS5_IJNS4_10UnderscoreES10_S10_EEEEENS4_13SM90_TMA_LOADENS4_14ComposedLayoutINS4_7SwizzleILi3ELi4ELi3EEENS4_18smem_ptr_flag_bitsILi8EEENSW_INS5_IJSE_NSA_ILi8EEEEEENS5_IJSB_SE_EEEEEEEvNS4_8identityES13_S1D_vS1E_EENS_8epilogue10collective18CollectiveEpilogueINS1G_23Sm100TmaWarpSpecializedILi4ELi2ELi64ELb0ELb0EEEJSH_NS5_IJNSW_ISE_SB_EENSW_ISG_SB_EEEEESI_NS5_IJlSB_lEEESI_S1O_NS1G_6fusion15FusionCallbacksIS1K_NS1P_17LinearCombinationISI_fSI_fLNS_15FloatRoundStyleE2EEESH_S1N_JEEENS4_5SM1004TMEM4LOAD26SM100_TMEM_LOAD_32dp32b64xES13_NS14_INS15_ILi2ELi4ELi3EEES18_NSW_INS5_IJS19_SG_EEENS5_IJSG_SB_EEEEEEENS4_39AutoVectorizingCopyWithAssumedAlignmentILi128EEENS4_14SM90_TMA_STOREES23_S25_S25_EEEvvEEEEvNT_6ParamsE)
        /*0038*/ 	.word	0x00000000


	//----- nvinfo : EIATTR_MIN_STACK_SIZE
	.align		4
.L_28:
        /*003c*/ 	.byte	0x04, 0x12
        /*003e*/ 	.short	(.L_30 - .L_29)
	.align		4
.L_29:
        /*0040*/ 	.word	index@(_ZN7cutlass13device_kernelINS_4gemm6kernel13GemmUniversalIN4cute5tupleIJiiiiEEENS1_10collective13CollectiveMmaINS1_35MainloopSm100TmaUmmaWarpSpecializedILi7ELi2ELi2ENS5_IJNS4_1CILi1EEESB_SB_EEEEENS5_IJNSA_ILi128EEENSA_ILi256EEENSA_ILi64EEEEEENS_12float_e5m2_tENS5_IJSB_llEEESI_SJ_NS4_8TiledMMAINS4_8MMA_AtomIJNS4_10MMA_TraitsINS4_19SM100_MMA_F8F6F4_SSEJSI_SI_fSE_SF_NS4_17integral_constantINS4_4UMMA5MajorELSQ_1EEESR_NSO_INSP_7ScaleInELSS_0EEEST_EEEEEENS4_6LayoutISC_NS5_IJNSA_ILi0EEESX_SX_EEEEENS5_IJNS4_10UnderscoreES10_S10_EEEEENS4_13SM90_TMA_LOADENS4_14ComposedLayoutINS4_7SwizzleILi3ELi4ELi3EEENS4_18smem_ptr_flag_bitsILi8EEENSW_INS5_IJSE_NSA_ILi8EEEEEENS5_IJSB_SE_EEEEEEEvNS4_8identityES13_S1D_vS1E_EENS_8epilogue10collective18CollectiveEpilogueINS1G_23Sm100TmaWarpSpecializedILi4ELi2ELi64ELb0ELb0EEEJSH_NS5_IJNSW_ISE_SB_EENSW_ISG_SB_EEEEESI_NS5_IJlSB_lEEESI_S1O_NS1G_6fusion15FusionCallbacksIS1K_NS1P_17LinearCombinationISI_fSI_fLNS_15FloatRoundStyleE2EEESH_S1N_JEEENS4_5SM1004TMEM4LOAD26SM100_TMEM_LOAD_32dp32b64xES13_NS14_INS15_ILi2ELi4ELi3EEES18_NSW_INS5_IJS19_SG_EEENS5_IJSG_SB_EEEEEEENS4_39AutoVectorizingCopyWithAssumedAlignmentILi128EEENS4_14SM90_TMA_STOREES23_S25_S25_EEEvvEEEEvNT_6ParamsE)
        /*0044*/ 	.word	0x00000000
.L_30:


//--------------------- .nv.compat                --------------------------
	.section	.nv.compat,"",@"SHT_CUDA_COMPAT_INFO"
	.align	4
        /*0000*/ 	.byte	0x02, 0x09, 0x01, 0x00, 0x02, 0x02, 0x02, 0x00, 0x02, 0x05, 0x05, 0x00, 0x03, 0x07, 0x01, 0x01
        /*0010*/ 	.byte	0x02, 0x03, 0x01, 0x00, 0x02, 0x06, 0x01, 0x00, 0x04, 0x0b, 0x08, 0x00, 0x09, 0x00, 0x00, 0x00
        /*0020*/ 	.byte	0x00, 0x00, 0x00, 0x00


//--------------------- .nv.info._ZN7cutlass13device_kernelINS_4gemm6kernel13GemmUniversalIN4cute5tupleIJiiiiEEENS1_10collective13CollectiveMmaINS1_35MainloopSm100TmaUmmaWarpSpecializedILi7ELi2ELi2ENS5_IJNS4_1CILi1EEESB_SB_EEEEENS5_IJNSA_ILi128EEENSA_ILi256EEENSA_ILi64EEEEEENS_12float_e5m2_tENS5_IJSB_llEEESI_SJ_NS4_8TiledMMAINS4_8MMA_AtomIJNS4_10MMA_TraitsINS4_19SM100_MMA_F8F6F4_SSEJSI_SI_fSE_SF_NS4_17integral_constantINS4_4UMMA5MajorELSQ_1EEESR_NSO_INSP_7ScaleInELSS_0EEEST_EEEEEENS4_6LayoutISC_NS5_IJNSA_ILi0EEESX_SX_EEEEENS5_IJNS4_10UnderscoreES10_S10_EEEEENS4_13SM90_TMA_LOADENS4_14ComposedLayoutINS4_7SwizzleILi3ELi4ELi3EEENS4_18smem_ptr_flag_bitsILi8EEENSW_INS5_IJSE_NSA_ILi8EEEEEENS5_IJSB_SE_EEEEEEEvNS4_8identityES13_S1D_vS1E_EENS_8epilogue10collective18CollectiveEpilogueINS1G_23Sm100TmaWarpSpecializedILi4ELi2ELi64ELb0ELb0EEEJSH_NS5_IJNSW_ISE_SB_EENSW_ISG_SB_EEEEESI_NS5_IJlSB_lEEESI_S1O_NS1G_6fusion15FusionCallbacksIS1K_NS1P_17LinearCombinationISI_fSI_fLNS_15FloatRoundStyleE2EEESH_S1N_JEEENS4_5SM1004TMEM4LOAD26SM100_TMEM_LOAD_32dp32b64xES13_NS14_INS15_ILi2ELi4ELi3EEES18_NSW_INS5_IJS19_SG_EEENS5_IJSG_SB_EEEEEEENS4_39AutoVectorizingCopyWithAssumedAlignmentILi128EEENS4_14SM90_TMA_STOREES23_S25_S25_EEEvvEEEEvNT_6ParamsE --------------------------
	.section	.nv.info._ZN7cutlass13device_kernelINS_4gemm6kernel13GemmUniversalIN4cute5tupleIJiiiiEEENS1_10collective13CollectiveMmaINS1_35MainloopSm100TmaUmmaWarpSpecializedILi7ELi2ELi2ENS5_IJNS4_1CILi1EEESB_SB_EEEEENS5_IJNSA_ILi128EEENSA_ILi256EEENSA_ILi64EEEEEENS_12float_e5m2_tENS5_IJSB_llEEESI_SJ_NS4_8TiledMMAINS4_8MMA_AtomIJNS4_10MMA_TraitsINS4_19SM100_MMA_F8F6F4_SSEJSI_SI_fSE_SF_NS4_17integral_constantINS4_4UMMA5MajorELSQ_1EEESR_NSO_INSP_7ScaleInELSS_0EEEST_EEEEEENS4_6LayoutISC_NS5_IJNSA_ILi0EEESX_SX_EEEEENS5_IJNS4_10UnderscoreES10_S10_EEEEENS4_13SM90_TMA_LOADENS4_14ComposedLayoutINS4_7SwizzleILi3ELi4ELi3EEENS4_18smem_ptr_flag_bitsILi8EEENSW_INS5_IJSE_NSA_ILi8EEEEEENS5_IJSB_SE_EEEEEEEvNS4_8identityES13_S1D_vS1E_EENS_8epilogue10collective18CollectiveEpilogueINS1G_23Sm100TmaWarpSpecializedILi4ELi2ELi64ELb0ELb0EEEJSH_NS5_IJNSW_ISE_SB_EENSW_ISG_SB_EEEEESI_NS5_IJlSB_lEEESI_S1O_NS1G_6fusion15FusionCallbacksIS1K_NS1P_17LinearCombinationISI_fSI_fLNS_15FloatRoundStyleE2EEESH_S1N_JEEENS4_5SM1004TMEM4LOAD26SM100_TMEM_LOAD_32dp32b64xES13_NS14_INS15_ILi2ELi4ELi3EEES18_NSW_INS5_IJS19_SG_EEENS5_IJSG_SB_EEEEEEENS4_39AutoVectorizingCopyWithAssumedAlignmentILi128EEENS4_14SM90_TMA_STOREES23_S25_S25_EEEvvEEEEvNT_6ParamsE,"",@"SHT_CUDA_INFO"
	.sectionflags	@""
	.align	4


	//----- nvinfo : EIATTR_CUDA_API_VERSION
	.align		4
        /*0000*/ 	.byte	0x04, 0x37
        /*0002*/ 	.short	(.L_32 - .L_31)
.L_31:
        /*0004*/ 	.word	0x00000082


	//----- nvinfo : EIATTR_KPARAM_INFO
	.align		4
.L_32:
        /*0008*/ 	.byte	0x04, 0x17
        /*000a*/ 	.short	(.L_34 - .L_33)
.L_33:
        /*000c*/ 	.word	0x00000000
        /*0010*/ 	.short	0x0000
        /*0012*/ 	.short	0x0000
        /*0014*/ 	.byte	0x00, 0xf0, 0x01, 0x20


	//----- nvinfo : EIATTR_AT_ENTRY_FRAGMENTS
	.align		4
.L_34:
        /*0018*/ 	.byte	0x04, 0x4f
        /*001a*/ 	.short	(.L_36 - .L_35)


	//   ....[0]....
.L_35:
        /*001c*/ 	.word	0x00000006


	//----- nvinfo : EIATTR_RESERVED_SMEM_USED
	.align		4
.L_36:
        /*0020*/ 	.byte	0x01, 0x41
	.zero		2


	//----- nvinfo : EIATTR_SPARSE_MMA_MASK
	.align		4
        /*0024*/ 	.byte	0x03, 0x50
        /*0026*/ 	.short	0x0000


	//----- nvinfo : EIATTR_TCGEN05_1CTA_USED
	.align		4
        /*0028*/ 	.byte	0x01, 0x51
	.zero		2


	//----- nvinfo : EIATTR_MAXREG_COUNT
	.align		4
        /*002c*/ 	.byte	0x03, 0x1b
        /*002e*/ 	.short	0x00ff


	//----- nvinfo : EIATTR_NUM_BARRIERS
	.align		4
        /*0030*/ 	.byte	0x02, 0x4c
        /*0032*/ 	.byte	0x07
	.zero		1


	//----- nvinfo : EIATTR_EXTERNS
	.align		4
        /*0034*/ 	.byte	0x04, 0x0f
        /*0036*/ 	.short	(.L_38 - .L_37)


	//   ....[0]....
	.align		4
.L_37:
        /*0038*/ 	.word	index@(__assertfail)


	//----- nvinfo : EIATTR_MERCURY_ISA_VERSION
	.align		4
.L_38:
        /*003c*/ 	.byte	0x03, 0x5f
        /*003e*/ 	.short	0x0101


	//----- nvinfo : EIATTR_INT_WARP_WIDE_INSTR_OFFSETS
	.align		4
        /*0040*/ 	.byte	0x04, 0x31
        /*0042*/ 	.short	(.L_40 - .L_39)


	//   ....[0]....
.L_39:
        /*0044*/ 	.word	0x00001ec0


	//   ....[1]....
        /*0048*/ 	.word	0x000038b0


	//   ....[2]....
        /*004c*/ 	.word	0x000038d0


	//   ....[3]....
        /*0050*/ 	.word	0x00003900


	//   ....[4]....
        /*0054*/ 	.word	0x00004240


	//   ....[5]....
        /*0058*/ 	.word	0x000042b0


	//   ....[6]....
        /*005c*/ 	.word	0x00004390


	//   ....[7]....
        /*0060*/ 	.word	0x00004410


	//   ....[8]....
        /*0064*/ 	.word	0x00004520


	//   ....[9]....
        /*0068*/ 	.word	0x000045b0


	//   ....[10]....
        /*006c*/ 	.word	0x00004790


	//   ....[11]....
        /*0070*/ 	.word	0x000048f0


	//----- nvinfo : EIATTR_COOP_GROUP_MASK_REGIDS
	.align		4
.L_40:
        /*0074*/ 	.byte	0x04, 0x29
        /*0076*/ 	.short	(.L_42 - .L_41)


	//   ....[0]....
.L_41:
        /*0078*/ 	.word	0xffffffff


	//   ....[1]....
        /*007c*/ 	.word	0xffffffff


	//   ....[2]....
        /*0080*/ 	.word	0xffffffff


	//   ....[3]....
        /*0084*/ 	.word	0xffffffff


	//   ....[4]....
        /*0088*/ 	.word	0xffffffff


	//   ....[5]....
        /*008c*/ 	.word	0xffffffff


	//   ....[6]....
        /*0090*/ 	.word	0xffffffff


	//   ....[7]....
        /*0094*/ 	.word	0xffffffff


	//   ....[8]....
        /*0098*/ 	.word	0xffffffff


	//   ....[9]....
        /*009c*/ 	.word	0xffffffff


	//   ....[10]....
        /*00a0*/ 	.word	0xffffffff


	//   ....[11]....
        /*00a4*/ 	.word	0xffffffff


	//   ....[12]....
        /*00a8*/ 	.word	0xffffffff


	//----- nvinfo : EIATTR_COOP_GROUP_INSTR_OFFSETS
	.align		4
.L_42:
        /*00ac*/ 	.byte	0x04, 0x28
        /*00ae*/ 	.short	(.L_44 - .L_43)


	//   ....[0]....
.L_43:
        /*00b0*/ 	.word	0x00000090


	//   ....[1]....
        /*00b4*/ 	.word	0x000004d0


	//   ....[2]....
        /*00b8*/ 	.word	0x000006a0


	//   ....[3]....
        /*00bc*/ 	.word	0x00000840


	//   ....[4]....
        /*00c0*/ 	.word	0x00000940


	//   ....[5]....
        /*00c4*/ 	.word	0x00000ab0


	//   ....[6]....
        /*00c8*/ 	.word	0x00000c10


	//   ....[7]....
        /*00cc*/ 	.word	0x00001da0


	//   ....[8]....
        /*00d0*/ 	.word	0x00002d30


	//   ....[9]....
        /*00d4*/ 	.word	0x00002f40


	//   ....[10]....
        /*00d8*/ 	.word	0x00002f70


	//   ....[11]....
        /*00dc*/ 	.word	0x00003790


	//   ....[12]....
        /*00e0*/ 	.word	0x000039c0


	//----- nvinfo : EIATTR_VRC_CTA_INIT_COUNT
	.align		4
.L_44:
        /*00e4*/ 	.byte	0x02, 0x4a
        /*00e6*/ 	.byte	0x80
	.zero		1


	//----- nvinfo : EIATTR_SYSCALL_OFFSETS
	.align		4
        /*00e8*/ 	.byte	0x04, 0x46
        /*00ea*/ 	.short	(.L_46 - .L_45)


	//   ....[0]....
.L_45:
        /*00ec*/ 	.word	0x00005360


	//   ....[1]....
        /*00f0*/ 	.word	0x000054a0


	//   ....[2]....
        /*00f4*/ 	.word	0x00005d00


	//   ....[3]....
        /*00f8*/ 	.word	0x00007320


	//   ....[4]....
        /*00fc*/ 	.word	0x000088d0


	//   ....[5]....
        /*0100*/ 	.word	0x00009ea0


	//----- nvinfo : EIATTR_MBARRIER_INSTR_OFFSETS
	.align		4
.L_46:
        /*0104*/ 	.byte	0x04, 0x39
        /*0106*/ 	.short	(.L_48 - .L_47)


	//   ....[0]....
.L_47:
        /*0108*/ 	.word	0x000005b0
        /*010c*/ 	.word	0x000000ff
        /*0110*/ 	.word	0x00000000
        /*0114*/ 	.short	0x0100
        /*0116*/ 	.byte	0x05
	.zero		1


	//   ....[1]....
        /*0118*/ 	.word	0x000005c0
        /*011c*/ 	.word	0x000000ff
        /*0120*/ 	.word	0x00000038
        /*0124*/ 	.short	0x0100
        /*0126*/ 	.byte	0x05
	.zero		1


	//   ....[2]....
        /*0128*/ 	.word	0x000005d0
        /*012c*/ 	.word	0x000000ff
        /*0130*/ 	.word	0x00000008
        /*0134*/ 	.short	0x0100
        /*0136*/ 	.byte	0x05
	.zero		1


	//   ....[3]....
        /*0138*/ 	.word	0x000005e0
        /*013c*/ 	.word	0x000000ff
        /*0140*/ 	.word	0x00000040
        /*0144*/ 	.short	0x0100
        /*0146*/ 	.byte	0x05
	.zero		1


	//   ....[4]....
        /*0148*/ 	.word	0x000005f0
        /*014c*/ 	.word	0x000000ff
        /*0150*/ 	.word	0x00000010
        /*0154*/ 	.short	0x0100
        /*0156*/ 	.byte	0x05
	.zero		1


	//   ....[5]....
        /*0158*/ 	.word	0x00000600
        /*015c*/ 	.word	0x000000ff
        /*0160*/ 	.word	0x00000048
        /*0164*/ 	.short	0x0100
        /*0166*/ 	.byte	0x05
	.zero		1


	//   ....[6]....
        /*0168*/ 	.word	0x00000610
        /*016c*/ 	.word	0x000000ff
        /*0170*/ 	.word	0x00000018
        /*0174*/ 	.short	0x0100
        /*0176*/ 	.byte	0x05
	.zero		1


	//   ....[7]....
        /*0178*/ 	.word	0x00000620
        /*017c*/ 	.word	0x000000ff
        /*0180*/ 	.word	0x00000050
        /*0184*/ 	.short	0x0100
        /*0186*/ 	.byte	0x05
	.zero		1


	//   ....[8]....
        /*0188*/ 	.word	0x00000630
        /*018c*/ 	.word	0x000000ff
        /*0190*/ 	.word	0x00000020
        /*0194*/ 	.short	0x0100
        /*0196*/ 	.byte	0x05
	.zero		1


	//   ....[9]....
        /*0198*/ 	.word	0x00000640
        /*019c*/ 	.word	0x000000ff
        /*01a0*/ 	.word	0x00000058
        /*01a4*/ 	.short	0x0100
        /*01a6*/ 	.byte	0x05
	.zero		1


	//   ....[10]....
        /*01a8*/ 	.word	0x00000650
        /*01ac*/ 	.word	0x000000ff
        /*01b0*/ 	.word	0x00000028
        /*01b4*/ 	.short	0x0100
        /*01b6*/ 	.byte	0x05
	.zero		1


	//   ....[11]....
        /*01b8*/ 	.word	0x00000660
        /*01bc*/ 	.word	0x000000ff
        /*01c0*/ 	.word	0x00000060
        /*01c4*/ 	.short	0x0100
        /*01c6*/ 	.byte	0x05
	.zero		1


	//   ....[12]....
        /*01c8*/ 	.word	0x00000670
        /*01cc*/ 	.word	0x000000ff
        /*01d0*/ 	.word	0x00000030
        /*01d4*/ 	.short	0x0100
        /*01d6*/ 	.byte	0x05
	.zero		1


	//   ....[13]....
        /*01d8*/ 	.word	0x00000680
        /*01dc*/ 	.word	0x000000ff
        /*01e0*/ 	.word	0x00000068
        /*01e4*/ 	.short	0x0100
        /*01e6*/ 	.byte	0x05
	.zero		1


	//   ....[14]....
        /*01e8*/ 	.word	0x000007b0
        /*01ec*/ 	.word	0x000000ff
        /*01f0*/ 	.word	0x00000070
        /*01f4*/ 	.short	0x0100
        /*01f6*/ 	.byte	0x07
	.zero		1


	//   ....[15]....
        /*01f8*/ 	.word	0x000007c0
        /*01fc*/ 	.word	0x000000ff
        /*0200*/ 	.word	0x00000090
        /*0204*/ 	.short	0x0100
        /*0206*/ 	.byte	0x07
	.zero		1


	//   ....[16]....
        /*0208*/ 	.word	0x000007d0
        /*020c*/ 	.word	0x000000ff
        /*0210*/ 	.word	0x00000078
        /*0214*/ 	.short	0x0100
        /*0216*/ 	.byte	0x07
	.zero		1


	//   ....[17]....
        /*0218*/ 	.word	0x000007e0
        /*021c*/ 	.word	0x000000ff
        /*0220*/ 	.word	0x00000098
        /*0224*/ 	.short	0x0100
        /*0226*/ 	.byte	0x07
	.zero		1


	//   ....[18]....
        /*0228*/ 	.word	0x000007f0
        /*022c*/ 	.word	0x000000ff
        /*0230*/ 	.word	0x00000080
        /*0234*/ 	.short	0x0100
        /*0236*/ 	.byte	0x07
	.zero		1


	//   ....[19]....
        /*0238*/ 	.word	0x00000800
        /*023c*/ 	.word	0x000000ff
        /*0240*/ 	.word	0x000000a0
        /*0244*/ 	.short	0x0100
        /*0246*/ 	.byte	0x07
	.zero		1


	//   ....[20]....
        /*0248*/ 	.word	0x00000810
        /*024c*/ 	.word	0x000000ff
        /*0250*/ 	.word	0x00000088
        /*0254*/ 	.short	0x0100
        /*0256*/ 	.byte	0x07
	.zero		1


	//   ....[21]....
        /*0258*/ 	.word	0x00000820
        /*025c*/ 	.word	0x000000ff
        /*0260*/ 	.word	0x000000a8
        /*0264*/ 	.short	0x0100
        /*0266*/ 	.byte	0x07
	.zero		1


	//   ....[22]....
        /*0268*/ 	.word	0x00000910
        /*026c*/ 	.word	0x000000ff
        /*0270*/ 	.word	0x000000b0
        /*0274*/ 	.short	0x0100
        /*0276*/ 	.byte	0x05
	.zero		1


	//   ....[23]....
        /*0278*/ 	.word	0x00000920
        /*027c*/ 	.word	0x000000ff
        /*0280*/ 	.word	0x000000b8
        /*0284*/ 	.short	0x0100
        /*0286*/ 	.byte	0x05
	.zero		1


	//   ....[24]....
        /*0288*/ 	.word	0x00000a60
        /*028c*/ 	.word	0x000000ff
        /*0290*/ 	.word	0x000000c0
        /*0294*/ 	.short	0x0100
        /*0296*/ 	.byte	0x05
	.zero		1


	//   ....[25]....
        /*0298*/ 	.word	0x00000a70
        /*029c*/ 	.word	0x000000ff
        /*02a0*/ 	.word	0x000000d0
        /*02a4*/ 	.short	0x0100
        /*02a6*/ 	.byte	0x05
	.zero		1


	//   ....[26]....
        /*02a8*/ 	.word	0x00000a80
        /*02ac*/ 	.word	0x000000ff
        /*02b0*/ 	.word	0x000000c8
        /*02b4*/ 	.short	0x0100
        /*02b6*/ 	.byte	0x05
	.zero		1


	//   ....[27]....
        /*02b8*/ 	.word	0x00000a90
        /*02bc*/ 	.word	0x000000ff
        /*02c0*/ 	.word	0x000000d8
        /*02c4*/ 	.short	0x0100
        /*02c6*/ 	.byte	0x05
	.zero		1


	//   ....[28]....
        /*02c8*/ 	.word	0x00000bc0
        /*02cc*/ 	.word	0x000000ff
        /*02d0*/ 	.word	0x000000e0
        /*02d4*/ 	.short	0x0100
        /*02d6*/ 	.byte	0x07
	.zero		1


	//   ....[29]....
        /*02d8*/ 	.word	0x00000bd0
        /*02dc*/ 	.word	0x000000ff
        /*02e0*/ 	.word	0x000000f0
        /*02e4*/ 	.short	0x0100
        /*02e6*/ 	.byte	0x07
	.zero		1


	//   ....[30]....
        /*02e8*/ 	.word	0x00000be0
        /*02ec*/ 	.word	0x000000ff
        /*02f0*/ 	.word	0x000000e8
        /*02f4*/ 	.short	0x0100
        /*02f6*/ 	.byte	0x07
	.zero		1


	//   ....[31]....
        /*02f8*/ 	.word	0x00000bf0
        /*02fc*/ 	.word	0x000000ff
        /*0300*/ 	.word	0x000000f8
        /*0304*/ 	.short	0x0100
        /*0306*/ 	.byte	0x07
	.zero		1


	//   ....[32]....
        /*0308*/ 	.word	0x00000ce0
        /*030c*/ 	.word	0x000000ff
        /*0310*/ 	.word	0x00000100
        /*0314*/ 	.short	0x0100
        /*0316*/ 	.byte	0x05
	.zero		1


	//   ....[33]....
        /*0318*/ 	.word	0x00000cf0
        /*031c*/ 	.word	0x000000ff
        /*0320*/ 	.word	0x00000110
        /*0324*/ 	.short	0x0100
        /*0326*/ 	.byte	0x05
	.zero		1


	//   ....[34]....
        /*0328*/ 	.word	0x00000d00
        /*032c*/ 	.word	0x000000ff
        /*0330*/ 	.word	0x00000108
        /*0334*/ 	.short	0x0100
        /*0336*/ 	.byte	0x05
	.zero		1


	//   ....[35]....
        /*0338*/ 	.word	0x00000d10
        /*033c*/ 	.word	0x000000ff
        /*0340*/ 	.word	0x00000118
        /*0344*/ 	.short	0x0100
        /*0346*/ 	.byte	0x05
	.zero		1


	//   ....[36]....
        /*0348*/ 	.word	0x000015e0
        /*034c*/ 	.word	0x00000003
        /*0350*/ 	.word	0x00000110
        /*0354*/ 	.short	0x010a
        /*0356*/ 	.byte	0xff
	.zero		1


	//   ....[37]....
        /*0358*/ 	.word	0x00001610
        /*035c*/ 	.word	0x00000003
        /*0360*/ 	.word	0x00000100
        /*0364*/ 	.short	0x0101
        /*0366*/ 	.byte	0xff
	.zero		1


	//   ....[38]....
        /*0368*/ 	.word	0x000016e0
        /*036c*/ 	.word	0x000000ff
        /*0370*/ 	.word	0x00000038
        /*0374*/ 	.short	0x010a
        /*0376*/ 	.byte	0x08
	.zero		1


	//   ....[39]....
        /*0378*/ 	.word	0x00001790
        /*037c*/ 	.word	0x000000ff
        /*0380*/ 	.word	0x00000038
        /*0384*/ 	.short	0x010a
        /*0386*/ 	.byte	0x21
	.zero		1


	//   ....[40]....
        /*0388*/ 	.word	0x000018e0
        /*038c*/ 	.word	0x000000ff
        /*0390*/ 	.word	0x00000038
        /*0394*/ 	.short	0x010a
        /*0396*/ 	.byte	0x08
	.zero		1


	//   ....[41]....
        /*0398*/ 	.word	0x00001a40
        /*039c*/ 	.word	0x000000ff
        /*03a0*/ 	.word	0x000000b8
        /*03a4*/ 	.short	0x0101
        /*03a6*/ 	.byte	0x04
	.zero		1


	//   ....[42]....
        /*03a8*/ 	.word	0x00001a60
        /*03ac*/ 	.word	0x000000ff
        /*03b0*/ 	.word	0x00000038
        /*03b4*/ 	.short	0x010a
        /*03b6*/ 	.byte	0x08
	.zero		1


	//   ....[43]....
        /*03b8*/ 	.word	0x00001af0
        /*03bc*/ 	.word	0x000000ff
        /*03c0*/ 	.word	0x00000038
        /*03c4*/ 	.short	0x010a
        /*03c6*/ 	.byte	0x19
	.zero		1


	//   ....[44]....
        /*03c8*/ 	.word	0x00001c40
        /*03cc*/ 	.word	0x000000ff
        /*03d0*/ 	.word	0x00000038
        /*03d4*/ 	.short	0x010a
        /*03d6*/ 	.byte	0x08
	.zero		1


	//   ....[45]....
        /*03d8*/ 	.word	0x00001dd0
        /*03dc*/ 	.word	0x00000002
        /*03e0*/ 	.word	0x000000c0
        /*03e4*/ 	.short	0x010a
        /*03e6*/ 	.byte	0xff
	.zero		1


	//   ....[46]....
        /*03e8*/ 	.word	0x00001e90
        /*03ec*/ 	.word	0x00000002
        /*03f0*/ 	.word	0x00000000
        /*03f4*/ 	.short	0x0101
        /*03f6*/ 	.byte	0xff
	.zero		1


	//   ....[47]....
        /*03f8*/ 	.word	0x000023f0
        /*03fc*/ 	.word	0x000000ff
        /*0400*/ 	.word	0x00000000
        /*0404*/ 	.short	0x010a
        /*0406*/ 	.byte	0x05
	.zero		1


	//   ....[48]....
        /*0408*/ 	.word	0x00002480
        /*040c*/ 	.word	0x000000ff
        /*0410*/ 	.word	0x00000000
        /*0414*/ 	.short	0x010a
        /*0416*/ 	.byte	0x05
	.zero		1


	//   ....[49]....
        /*0418*/ 	.word	0x00002510
        /*041c*/ 	.word	0x000000ff
        /*0420*/ 	.word	0x00000000
        /*0424*/ 	.short	0x010a
        /*0426*/ 	.byte	0x05
	.zero		1


	//   ....[50]....
        /*0428*/ 	.word	0x000025a0
        /*042c*/ 	.word	0x000000ff
        /*0430*/ 	.word	0x00000000
        /*0434*/ 	.short	0x010a
        /*0436*/ 	.byte	0x05
	.zero		1


	//   ....[51]....
        /*0438*/ 	.word	0x00002630
        /*043c*/ 	.word	0x000000ff
        /*0440*/ 	.word	0x00000000
        /*0444*/ 	.short	0x010a
        /*0446*/ 	.byte	0x05
	.zero		1


	//   ....[52]....
        /*0448*/ 	.word	0x000026c0
        /*044c*/ 	.word	0x000000ff
        /*0450*/ 	.word	0x00000000
        /*0454*/ 	.short	0x010a
        /*0456*/ 	.byte	0x05
	.zero		1


	//   ....[53]....
        /*0458*/ 	.word	0x00002760
        /*045c*/ 	.word	0x00000000
        /*0460*/ 	.word	0x00000000
        /*0464*/ 	.short	0x010a
        /*0466*/ 	.byte	0xff
	.zero		1


	//   ....[54]....
        /*0468*/ 	.word	0x00002880
        /*046c*/ 	.word	0x00000000
        /*0470*/ 	.word	0x00000100
        /*0474*/ 	.short	0x010a
        /*0476*/ 	.byte	0xff
	.zero		1


	//   ....[55]....
        /*0478*/ 	.word	0x000028e0
        /*047c*/ 	.word	0x00000004
        /*0480*/ 	.word	0x00000000
        /*0484*/ 	.short	0x0101
        /*0486*/ 	.byte	0xff
	.zero		1


	//   ....[56]....
        /*0488*/ 	.word	0x00002900
        /*048c*/ 	.word	0x000000ff
        /*0490*/ 	.word	0x000000d0
        /*0494*/ 	.short	0x010a
        /*0496*/ 	.byte	0x05
	.zero		1


	//   ....[57]....
        /*0498*/ 	.word	0x00002a20
        /*049c*/ 	.word	0x00000000
        /*04a0*/ 	.word	0x000000c0
        /*04a4*/ 	.short	0x010a
        /*04a6*/ 	.byte	0xff
	.zero		1


	//   ....[58]....
        /*04a8*/ 	.word	0x00002b30
        /*04ac*/ 	.word	0x00000000
        /*04b0*/ 	.word	0x00000000
        /*04b4*/ 	.short	0x0101
        /*04b6*/ 	.byte	0xff
	.zero		1


	//   ....[59]....
        /*04b8*/ 	.word	0x00002bc0
        /*04bc*/ 	.word	0x000000ff
        /*04c0*/ 	.word	0x000000d0
        /*04c4*/ 	.short	0x0106
        /*04c6*/ 	.byte	0x05
	.zero		1


	//   ....[60]....
        /*04c8*/ 	.word	0x00002be0
        /*04cc*/ 	.word	0x000000ff
        /*04d0*/ 	.word	0x000000d0
        /*04d4*/ 	.short	0x010a
        /*04d6*/ 	.byte	0x05
	.zero		1


	//   ....[61]....
        /*04d8*/ 	.word	0x00002c70
        /*04dc*/ 	.word	0x000000ff
        /*04e0*/ 	.word	0x000000d0
        /*04e4*/ 	.short	0x0106
        /*04e6*/ 	.byte	0x04
	.zero		1


	//   ....[62]....
        /*04e8*/ 	.word	0x00002cb0
        /*04ec*/ 	.word	0x00000000
        /*04f0*/ 	.word	0x000000d0
        /*04f4*/ 	.short	0x010a
        /*04f6*/ 	.byte	0xff
	.zero		1


	//   ....[63]....
        /*04f8*/ 	.word	0x000031a0
        /*04fc*/ 	.word	0x00000000
        /*0500*/ 	.word	0x000000c0
        /*0504*/ 	.short	0x010a
        /*0506*/ 	.byte	0xff
	.zero		1


	//   ....[64]....
        /*0508*/ 	.word	0x000032b0
        /*050c*/ 	.word	0x00000003
        /*0510*/ 	.word	0x00000000
        /*0514*/ 	.short	0x0101
        /*0516*/ 	.byte	0xff
	.zero		1


	//   ....[65]....
        /*0518*/ 	.word	0x000032c0
        /*051c*/ 	.word	0x000000ff
        /*0520*/ 	.word	0x00000000
        /*0524*/ 	.short	0x010a
        /*0526*/ 	.byte	0x04
	.zero		1


	//   ....[66]....
        /*0528*/ 	.word	0x000032e0
        /*052c*/ 	.word	0x000000ff
        /*0530*/ 	.word	0x000000f0
        /*0534*/ 	.short	0x010a
        /*0536*/ 	.byte	0x08
	.zero		1


	//   ....[67]....
        /*0538*/ 	.word	0x000033b0
        /*053c*/ 	.word	0x000000ff
        /*0540*/ 	.word	0x00000000
        /*0544*/ 	.short	0x010a
        /*0546*/ 	.byte	0x07
	.zero		1


	//   ....[68]....
        /*0548*/ 	.word	0x000034f0
        /*054c*/ 	.word	0x000000ff
        /*0550*/ 	.word	0x00000000
        /*0554*/ 	.short	0x010a
        /*0556*/ 	.byte	0x04
	.zero		1


	//   ....[69]....
        /*0558*/ 	.word	0x000036e0
        /*055c*/ 	.word	0x000000ff
        /*0560*/ 	.word	0x00000000
        /*0564*/ 	.short	0x010a
        /*0566*/ 	.byte	0x05
	.zero		1


	//   ....[70]....
        /*0568*/ 	.word	0x00003770
        /*056c*/ 	.word	0x000000ff
        /*0570*/ 	.word	0x00000000
        /*0574*/ 	.short	0x010a
        /*0576*/ 	.byte	0x07
	.zero		1


	//   ....[71]....
        /*0578*/ 	.word	0x00003bf0
        /*057c*/ 	.word	0x00000000
        /*0580*/ 	.word	0x000000c0
        /*0584*/ 	.short	0x010a
        /*0586*/ 	.byte	0xff
	.zero		1


	//   ....[72]....
        /*0588*/ 	.word	0x00003cb0
        /*058c*/ 	.word	0x00000000
        /*0590*/ 	.word	0x00000000
        /*0594*/ 	.short	0x0101
        /*0596*/ 	.byte	0xff
	.zero		1


	//   ....[73]....
        /*0598*/ 	.word	0x00003fd0
        /*059c*/ 	.word	0x000000ff
        /*05a0*/ 	.word	0x000000b8
        /*05a4*/ 	.short	0x010a
        /*05a6*/ 	.byte	0x07
	.zero		1


	//   ....[74]....
        /*05a8*/ 	.word	0x000041c0
        /*05ac*/ 	.word	0x000000ff
        /*05b0*/ 	.word	0x00000090
        /*05b4*/ 	.short	0x010a
        /*05b6*/ 	.byte	0x07
	.zero		1


	//   ....[75]....
        /*05b8*/ 	.word	0x00004330
        /*05bc*/ 	.word	0x000000ff
        /*05c0*/ 	.word	0x00000070
        /*05c4*/ 	.short	0x010b
        /*05c6*/ 	.byte	0x07
	.zero		1


	//   ....[76]....
        /*05c8*/ 	.word	0x00004340
        /*05cc*/ 	.word	0x000000ff
        /*05d0*/ 	.word	0x00000000
        /*05d4*/ 	.short	0x0101
        /*05d6*/ 	.byte	0x08
	.zero		1


	//   ....[77]....
        /*05d8*/ 	.word	0x00004360
        /*05dc*/ 	.word	0x000000ff
        /*05e0*/ 	.word	0x00000098
        /*05e4*/ 	.short	0x010a
        /*05e6*/ 	.byte	0x07
	.zero		1


	//   ....[78]....
        /*05e8*/ 	.word	0x000044c0
        /*05ec*/ 	.word	0x000000ff
        /*05f0*/ 	.word	0x00000078
        /*05f4*/ 	.short	0x010b
        /*05f6*/ 	.byte	0x07
	.zero		1


	//   ....[79]....
        /*05f8*/ 	.word	0x000044d0
        /*05fc*/ 	.word	0x000000ff
        /*0600*/ 	.word	0x00000000
        /*0604*/ 	.short	0x0101
        /*0606*/ 	.byte	0x08
	.zero		1


	//   ....[80]....
        /*0608*/ 	.word	0x000044e0
        /*060c*/ 	.word	0x000000ff
        /*0610*/ 	.word	0x000000a0
        /*0614*/ 	.short	0x010a
        /*0616*/ 	.byte	0x07
	.zero		1


	//   ....[81]....
        /*0618*/ 	.word	0x00004680
        /*061c*/ 	.word	0x000000ff
        /*0620*/ 	.word	0x00000080
        /*0624*/ 	.short	0x010b
        /*0626*/ 	.byte	0x07
	.zero		1


	//   ....[82]....
        /*0628*/ 	.word	0x000046f0
        /*062c*/ 	.word	0x000000ff
        /*0630*/ 	.word	0x00000000
        /*0634*/ 	.short	0x0101
        /*0636*/ 	.byte	0x08
	.zero		1


	//   ....[83]....
        /*0638*/ 	.word	0x00004720
        /*063c*/ 	.word	0x000000ff
        /*0640*/ 	.word	0x000000a8
        /*0644*/ 	.short	0x010a
        /*0646*/ 	.byte	0x07
	.zero		1


	//   ....[84]....
        /*0648*/ 	.word	0x00004930
        /*064c*/ 	.word	0x000000ff
        /*0650*/ 	.word	0x00000088
        /*0654*/ 	.short	0x010b
        /*0656*/ 	.byte	0x07
	.zero		1


	//   ....[85]....
        /*0658*/ 	.word	0x00004950
        /*065c*/ 	.word	0x000000ff
        /*0660*/ 	.word	0x00000000
        /*0664*/ 	.short	0x0101
        /*0666*/ 	.byte	0x0d
	.zero		1


	//   ....[86]....
        /*0668*/ 	.word	0x00004980
        /*066c*/ 	.word	0x000000ff
        /*0670*/ 	.word	0x00000090
        /*0674*/ 	.short	0x010a
        /*0676*/ 	.byte	0x07
	.zero		1


	//   ....[87]....
        /*0678*/ 	.word	0x000049a0
        /*067c*/ 	.word	0x000000ff
        /*0680*/ 	.word	0x00000098
        /*0684*/ 	.short	0x010a
        /*0686*/ 	.byte	0x07
	.zero		1


	//   ....[88]....
        /*0688*/ 	.word	0x000049c0
        /*068c*/ 	.word	0x000000ff
        /*0690*/ 	.word	0x000000a0
        /*0694*/ 	.short	0x010a
        /*0696*/ 	.byte	0x07
	.zero		1


	//   ....[89]....
        /*0698*/ 	.word	0x00004a00
        /*069c*/ 	.word	0x00000000
        /*06a0*/ 	.word	0x000000a8
        /*06a4*/ 	.short	0x010a
        /*06a6*/ 	.byte	0xff
	.zero		1


	//   ....[90]....
        /*06a8*/ 	.word	0x00004d30
        /*06ac*/ 	.word	0x00000000
        /*06b0*/ 	.word	0x000000c0
        /*06b4*/ 	.short	0x010a
        /*06b6*/ 	.byte	0xff
	.zero		1


	//   ....[91]....
        /*06b8*/ 	.word	0x00004e40
        /*06bc*/ 	.word	0x00000000
        /*06c0*/ 	.word	0x00000000
        /*06c4*/ 	.short	0x0101
        /*06c6*/ 	.byte	0xff
	.zero		1


	//   ....[92]....
        /*06c8*/ 	.word	0x000058a0
        /*06cc*/ 	.word	0x00000003
        /*06d0*/ 	.word	0x00000070
        /*06d4*/ 	.short	0x010a
        /*06d6*/ 	.byte	0xff
	.zero		1


	//   ....[93]....
        /*06d8*/ 	.word	0x000058e0
        /*06dc*/ 	.word	0x000000c1
        /*06e0*/ 	.word	0x000000e0
        /*06e4*/ 	.short	0x010a
        /*06e6*/ 	.byte	0xff
	.zero		1


	//   ....[94]....
        /*06e8*/ 	.word	0x00005a10
        /*06ec*/ 	.word	0x00000003
        /*06f0*/ 	.word	0x00000070
        /*06f4*/ 	.short	0x010a
        /*06f6*/ 	.byte	0xff
	.zero		1


	//   ....[95]....
        /*06f8*/ 	.word	0x00005b70
        /*06fc*/ 	.word	0x00000000
        /*0700*/ 	.word	0x00000000
        /*0704*/ 	.short	0x0101
        /*0706*/ 	.byte	0xff
	.zero		1


	//   ....[96]....
        /*0708*/ 	.word	0x00005bd0
        /*070c*/ 	.word	0x000000c1
        /*0710*/ 	.word	0x000000e0
        /*0714*/ 	.short	0x010a
        /*0716*/ 	.byte	0xff
	.zero		1


	//   ....[97]....
        /*0718*/ 	.word	0x00006f80
        /*071c*/ 	.word	0x000000cc
        /*0720*/ 	.word	0x00000070
        /*0724*/ 	.short	0x010a
        /*0726*/ 	.byte	0xff
	.zero		1


	//   ....[98]....
        /*0728*/ 	.word	0x00007050
        /*072c*/ 	.word	0x000000cc
        /*0730*/ 	.word	0x00000070
        /*0734*/ 	.short	0x010a
        /*0736*/ 	.byte	0xff
	.zero		1


	//   ....[99]....
        /*0738*/ 	.word	0x00007190
        /*073c*/ 	.word	0x00000003
        /*0740*/ 	.word	0x00000000
        /*0744*/ 	.short	0x0101
        /*0746*/ 	.byte	0xff
	.zero		1


	//   ....[100]....
        /*0748*/ 	.word	0x00008530
        /*074c*/ 	.word	0x00000000
        /*0750*/ 	.word	0x00000070
        /*0754*/ 	.short	0x010a
        /*0756*/ 	.byte	0xff
	.zero		1


	//   ....[101]....
        /*0758*/ 	.word	0x00008600
        /*075c*/ 	.word	0x00000000
        /*0760*/ 	.word	0x00000070
        /*0764*/ 	.short	0x010a
        /*0766*/ 	.byte	0xff
	.zero		1


	//   ....[102]....
        /*0768*/ 	.word	0x00008760
        /*076c*/ 	.word	0x00000000
        /*0770*/ 	.word	0x00000000
        /*0774*/ 	.short	0x0101
        /*0776*/ 	.byte	0xff
	.zero		1


	//   ....[103]....
        /*0778*/ 	.word	0x00009b10
        /*077c*/ 	.word	0x00000000
        /*0780*/ 	.word	0x00000070
        /*0784*/ 	.short	0x010a
        /*0786*/ 	.byte	0xff
	.zero		1


	//   ....[104]....
        /*0788*/ 	.word	0x00009be0
        /*078c*/ 	.word	0x00000000
        /*0790*/ 	.word	0x00000070
        /*0794*/ 	.short	0x010a
        /*0796*/ 	.byte	0xff
	.zero		1


	//   ....[105]....
        /*0798*/ 	.word	0x00009d40
        /*079c*/ 	.word	0x00000000
        /*07a0*/ 	.word	0x00000000
        /*07a4*/ 	.short	0x0101
        /*07a6*/ 	.byte	0xff
	.zero		1


	//   ....[106]....
        /*07a8*/ 	.word	0x0000a230
        /*07ac*/ 	.word	0x000000ff
        /*07b0*/ 	.word	0x00000000
        /*07b4*/ 	.short	0x0101
        /*07b6*/ 	.byte	0x05
	.zero		1


	//   ....[107]....
        /*07b8*/ 	.word	0x0000b1b0
        /*07bc*/ 	.word	0x00000003
        /*07c0*/ 	.word	0x00000110
        /*07c4*/ 	.short	0x010a
        /*07c6*/ 	.byte	0xff
	.zero		1


	//   ....[108]....
        /*07c8*/ 	.word	0x0000b210
        /*07cc*/ 	.word	0x00000002
        /*07d0*/ 	.word	0x00000038
        /*07d4*/ 	.short	0x010a
        /*07d6*/ 	.byte	0xff
	.zero		1


	//   ....[109]....
        /*07d8*/ 	.word	0x0000b270
        /*07dc*/ 	.word	0x00000002
        /*07e0*/ 	.word	0x00000038
        /*07e4*/ 	.short	0x010a
        /*07e6*/ 	.byte	0xff
	.zero		1


	//   ....[110]....
        /*07e8*/ 	.word	0x0000b2c0
        /*07ec*/ 	.word	0x00000002
        /*07f0*/ 	.word	0x000000c0
        /*07f4*/ 	.short	0x010a
        /*07f6*/ 	.byte	0xff
	.zero		1


	//   ....[111]....
        /*07f8*/ 	.word	0x0000b320
        /*07fc*/ 	.word	0x00000000
        /*0800*/ 	.word	0x00000000
        /*0804*/ 	.short	0x010a
        /*0806*/ 	.byte	0xff
	.zero		1


	//   ....[112]....
        /*0808*/ 	.word	0x0000b380
        /*080c*/ 	.word	0x00000000
        /*0810*/ 	.word	0x00000000
        /*0814*/ 	.short	0x010a
        /*0816*/ 	.byte	0xff
	.zero		1


	//   ....[113]....
        /*0818*/ 	.word	0x0000b3e0
        /*081c*/ 	.word	0x00000000
        /*0820*/ 	.word	0x00000000
        /*0824*/ 	.short	0x010a
        /*0826*/ 	.byte	0xff
	.zero		1


	//   ....[114]....
        /*0828*/ 	.word	0x0000b440
        /*082c*/ 	.word	0x00000000
        /*0830*/ 	.word	0x00000000
        /*0834*/ 	.short	0x010a
        /*0836*/ 	.byte	0xff
	.zero		1


	//   ....[115]....
        /*0838*/ 	.word	0x0000b4a0
        /*083c*/ 	.word	0x00000000
        /*0840*/ 	.word	0x00000000
        /*0844*/ 	.short	0x010a
        /*0846*/ 	.byte	0xff
	.zero		1


	//   ....[116]....
        /*0848*/ 	.word	0x0000b500
        /*084c*/ 	.word	0x00000000
        /*0850*/ 	.word	0x00000000
        /*0854*/ 	.short	0x010a
        /*0856*/ 	.byte	0xff
	.zero		1


	//   ....[117]....
        /*0858*/ 	.word	0x0000b550
        /*085c*/ 	.word	0x00000000
        /*0860*/ 	.word	0x00000100
        /*0864*/ 	.short	0x010a
        /*0866*/ 	.byte	0xff
	.zero		1


	//   ....[118]....
        /*0868*/ 	.word	0x0000b5b0
        /*086c*/ 	.word	0x00000000
        /*0870*/ 	.word	0x000000d0
        /*0874*/ 	.short	0x010a
        /*0876*/ 	.byte	0xff
	.zero		1


	//   ....[119]....
        /*0878*/ 	.word	0x0000b600
        /*087c*/ 	.word	0x00000000
        /*0880*/ 	.word	0x000000c0
        /*0884*/ 	.short	0x010a
        /*0886*/ 	.byte	0xff
	.zero		1


	//   ....[120]....
        /*0888*/ 	.word	0x0000b660
        /*088c*/ 	.word	0x00000000
        /*0890*/ 	.word	0x000000d0
        /*0894*/ 	.short	0x010a
        /*0896*/ 	.byte	0xff
	.zero		1


	//   ....[121]....
        /*0898*/ 	.word	0x0000b6b0
        /*089c*/ 	.word	0x00000000
        /*08a0*/ 	.word	0x000000c0
        /*08a4*/ 	.short	0x010a
        /*08a6*/ 	.byte	0xff
	.zero		1


	//   ....[122]....
        /*08a8*/ 	.word	0x0000b710
        /*08ac*/ 	.word	0x00000003
        /*08b0*/ 	.word	0x000000f0
        /*08b4*/ 	.short	0x010a
        /*08b6*/ 	.byte	0xff
	.zero		1


	//   ....[123]....
        /*08b8*/ 	.word	0x0000b770
        /*08bc*/ 	.word	0x00000000
        /*08c0*/ 	.word	0x00000000
        /*08c4*/ 	.short	0x010a
        /*08c6*/ 	.byte	0xff
	.zero		1


	//   ....[124]....
        /*08c8*/ 	.word	0x0000b7d0
        /*08cc*/ 	.word	0x00000000
        /*08d0*/ 	.word	0x00000000
        /*08d4*/ 	.short	0x010a
        /*08d6*/ 	.byte	0xff
	.zero		1


	//   ....[125]....
        /*08d8*/ 	.word	0x0000b830
        /*08dc*/ 	.word	0x00000000
        /*08e0*/ 	.word	0x00000000
        /*08e4*/ 	.short	0x010a
        /*08e6*/ 	.byte	0xff
	.zero		1


	//   ....[126]....
        /*08e8*/ 	.word	0x0000b880
        /*08ec*/ 	.word	0x00000000
        /*08f0*/ 	.word	0x000000c0
        /*08f4*/ 	.short	0x010a
        /*08f6*/ 	.byte	0xff
	.zero		1


	//   ....[127]....
        /*08f8*/ 	.word	0x0000b8e0
        /*08fc*/ 	.word	0x00000000
        /*0900*/ 	.word	0x000000b8
        /*0904*/ 	.short	0x010a
        /*0906*/ 	.byte	0xff
	.zero		1


	//   ....[128]....
        /*0908*/ 	.word	0x0000b940
        /*090c*/ 	.word	0x00000003
        /*0910*/ 	.word	0x00000090
        /*0914*/ 	.short	0x010a
        /*0916*/ 	.byte	0xff
	.zero		1


	//   ....[129]....
        /*0918*/ 	.word	0x0000b9a0
        /*091c*/ 	.word	0x00000003
        /*0920*/ 	.word	0x00000098
        /*0924*/ 	.short	0x010a
        /*0926*/ 	.byte	0xff
	.zero		1


	//   ....[130]....
        /*0928*/ 	.word	0x0000ba00
        /*092c*/ 	.word	0x00000003
        /*0930*/ 	.word	0x000000a0
        /*0934*/ 	.short	0x010a
        /*0936*/ 	.byte	0xff
	.zero		1


	//   ....[131]....
        /*0938*/ 	.word	0x0000ba60
        /*093c*/ 	.word	0x00000003
        /*0940*/ 	.word	0x000000a8
        /*0944*/ 	.short	0x010a
        /*0946*/ 	.byte	0xff
	.zero		1


	//   ....[132]....
        /*0948*/ 	.word	0x0000bac0
        /*094c*/ 	.word	0x00000000
        /*0950*/ 	.word	0x00000090
        /*0954*/ 	.short	0x010a
        /*0956*/ 	.byte	0xff
	.zero		1


	//   ....[133]....
        /*0958*/ 	.word	0x0000bb20
        /*095c*/ 	.word	0x00000000
        /*0960*/ 	.word	0x00000098
        /*0964*/ 	.short	0x010a
        /*0966*/ 	.byte	0xff
	.zero		1


	//   ....[134]....
        /*0968*/ 	.word	0x0000bb80
        /*096c*/ 	.word	0x00000000
        /*0970*/ 	.word	0x000000a0
        /*0974*/ 	.short	0x010a
        /*0976*/ 	.byte	0xff
	.zero		1


	//   ....[135]....
        /*0978*/ 	.word	0x0000bbd0
        /*097c*/ 	.word	0x00000000
        /*0980*/ 	.word	0x000000c0
        /*0984*/ 	.short	0x010a
        /*0986*/ 	.byte	0xff
	.zero		1


	//   ....[136]....
        /*0988*/ 	.word	0x0000bc20
        /*098c*/ 	.word	0x00000003
        /*0990*/ 	.word	0x00000070
        /*0994*/ 	.short	0x010a
        /*0996*/ 	.byte	0xff
	.zero		1


	//   ....[137]....
        /*0998*/ 	.word	0x0000bc70
        /*099c*/ 	.word	0x000000c1
        /*09a0*/ 	.word	0x000000e0
        /*09a4*/ 	.short	0x010a
        /*09a6*/ 	.byte	0xff
	.zero		1


	//   ....[138]....
        /*09a8*/ 	.word	0x0000bcc0
        /*09ac*/ 	.word	0x000000cc
        /*09b0*/ 	.word	0x00000070
        /*09b4*/ 	.short	0x010a
        /*09b6*/ 	.byte	0xff
	.zero		1


	//   ....[139]....
        /*09b8*/ 	.word	0x0000bd10
        /*09bc*/ 	.word	0x00000000
        /*09c0*/ 	.word	0x00000070
        /*09c4*/ 	.short	0x010a
        /*09c6*/ 	.byte	0xff
	.zero		1


	//   ....[140]....
        /*09c8*/ 	.word	0x0000bd60
        /*09cc*/ 	.word	0x00000000
        /*09d0*/ 	.word	0x00000070
        /*09d4*/ 	.short	0x010a
        /*09d6*/ 	.byte	0xff
	.zero		1


	//----- nvinfo : EIATTR_NUM_MBARRIERS
	.align		4
.L_48:
        /*09d8*/ 	.byte	0x03, 0x38
        /*09da*/ 	.short	0x0024


	//----- nvinfo : EIATTR_EXIT_INSTR_OFFSETS
	.align		4
        /*09dc*/ 	.byte	0x04, 0x1c
        /*09de*/ 	.short	(.L_50 - .L_49)


	//   ....[0]....
.L_49:
        /*09e0*/ 	.word	0x00002790


	//   ....[1]....
        /*09e4*/ 	.word	0x00002c80


	//   ....[2]....
        /*09e8*/ 	.word	0x00002ce0


	//   ....[3]....
        /*09ec*/ 	.word	0x000039d0


	//   ....[4]....
        /*09f0*/ 	.word	0x00004a30


	//   ....[5]....
        /*09f4*/ 	.word	0x00004a70


	//   ....[6]....
        /*09f8*/ 	.word	0x0000b1a0


	//----- nvinfo : EIATTR_MAX_THREADS
	.align		4
.L_50:
        /*09fc*/ 	.byte	0x04, 0x05
        /*09fe*/ 	.short	(.L_52 - .L_51)
.L_51:
        /*0a00*/ 	.word	0x00000100
        /*0a04*/ 	.word	0x00000001
        /*0a08*/ 	.word	0x00000001


	//----- nvinfo : EIATTR_CRS_STACK_SIZE
	.align		4
.L_52:
        /*0a0c*/ 	.byte	0x04, 0x1e
        /*0a0e*/ 	.short	(.L_54 - .L_53)
.L_53:
        /*0a10*/ 	.word	0x00000000


	//----- nvinfo : EIATTR_CBANK_PARAM_SIZE
	.align		4
.L_54:
        /*0a14*/ 	.byte	0x03, 0x19
        /*0a16*/ 	.short	0x0800


	//----- nvinfo : EIATTR_PARAM_CBANK
	.align		4
        /*0a18*/ 	.byte	0x04, 0x0a
        /*0a1a*/ 	.short	(.L_56 - .L_55)
	.align		4
.L_55:
        /*0a1c*/ 	.word	index@(.nv.constant0._ZN7cutlass13device_kernelINS_4gemm6kernel13GemmUniversalIN4cute5tupleIJiiiiEEENS1_10collective13CollectiveMmaINS1_35MainloopSm100TmaUmmaWarpSpecializedILi7ELi2ELi2ENS5_IJNS4_1CILi1EEESB_SB_EEEEENS5_IJNSA_ILi128EEENSA_ILi256EEENSA_ILi64EEEEEENS_12float_e5m2_tENS5_IJSB_llEEESI_SJ_NS4_8TiledMMAINS4_8MMA_AtomIJNS4_10MMA_TraitsINS4_19SM100_MMA_F8F6F4_SSEJSI_SI_fSE_SF_NS4_17integral_constantINS4_4UMMA5MajorELSQ_1EEESR_NSO_INSP_7ScaleInELSS_0EEEST_EEEEEENS4_6LayoutISC_NS5_IJNSA_ILi0EEESX_SX_EEEEENS5_IJNS4_10UnderscoreES10_S10_EEEEENS4_13SM90_TMA_LOADENS4_14ComposedLayoutINS4_7SwizzleILi3ELi4ELi3EEENS4_18smem_ptr_flag_bitsILi8EEENSW_INS5_IJSE_NSA_ILi8EEEEEENS5_IJSB_SE_EEEEEEEvNS4_8identityES13_S1D_vS1E_EENS_8epilogue10collective18CollectiveEpilogueINS1G_23Sm100TmaWarpSpecializedILi4ELi2ELi64ELb0ELb0EEEJSH_NS5_IJNSW_ISE_SB_EENSW_ISG_SB_EEEEESI_NS5_IJlSB_lEEESI_S1O_NS1G_6fusion15FusionCallbacksIS1K_NS1P_17LinearCombinationISI_fSI_fLNS_15FloatRoundStyleE2EEESH_S1N_JEEENS4_5SM1004TMEM4LOAD26SM100_TMEM_LOAD_32dp32b64xES13_NS14_INS15_ILi2ELi4ELi3EEES18_NSW_INS5_IJS19_SG_EEENS5_IJSG_SB_EEEEEEENS4_39AutoVectorizingCopyWithAssumedAlignmentILi128EEENS4_14SM90_TMA_STOREES23_S25_S25_EEEvvEEEEvNT_6ParamsE)
        /*0a20*/ 	.short	0x0380
        /*0a22*/ 	.short	0x0800


	//----- nvinfo : EIATTR_SW_WAR
	.align		4
.L_56:
        /*0a24*/ 	.byte	0x04, 0x36
        /*0a26*/ 	.short	(.L_58 - .L_57)
.L_57:
        /*0a28*/ 	.word	0x00000008
.L_58:


//--------------------- .nv.callgraph             --------------------------
	.section	.nv.callgraph,"",@"SHT_CUDA_CALLGRAPH"
	.align	4
	.sectionentsize	8
	.align		4
        /*0000*/ 	.word	0x00000000
	.align		4
        /*0004*/ 	.word	0xffffffff
	.align		4
        /*0008*/ 	.word	index@(_ZN7cutlass13device_kernelINS_4gemm6kernel13GemmUniversalIN4cute5tupleIJiiiiEEENS1_10collective13CollectiveMmaINS1_35MainloopSm100TmaUmmaWarpSpecializedILi7ELi2ELi2ENS5_IJNS4_1CILi1EEESB_SB_EEEEENS5_IJNSA_ILi128EEENSA_ILi256EEENSA_ILi64EEEEEENS_12float_e5m2_tENS5_IJSB_llEEESI_SJ_NS4_8TiledMMAINS4_8MMA_AtomIJNS4_10MMA_TraitsINS4_19SM100_MMA_F8F6F4_SSEJSI_SI_fSE_SF_NS4_17integral_constantINS4_4UMMA5MajorELSQ_1EEESR_NSO_INSP_7ScaleInELSS_0EEEST_EEEEEENS4_6LayoutISC_NS5_IJNSA_ILi0EEESX_SX_EEEEENS5_IJNS4_10UnderscoreES10_S10_EEEEENS4_13SM90_TMA_LOADENS4_14ComposedLayoutINS4_7SwizzleILi3ELi4ELi3EEENS4_18smem_ptr_flag_bitsILi8EEENSW_INS5_IJSE_NSA_ILi8EEEEEENS5_IJSB_SE_EEEEEEEvNS4_8identityES13_S1D_vS1E_EENS_8epilogue10collective18CollectiveEpilogueINS1G_23Sm100TmaWarpSpecializedILi4ELi2ELi64ELb0ELb0EEEJSH_NS5_IJNSW_ISE_SB_EENSW_ISG_SB_EEEEESI_NS5_IJlSB_lEEESI_S1O_NS1G_6fusion15FusionCallbacksIS1K_NS1P_17LinearCombinationISI_fSI_fLNS_15FloatRoundStyleE2EEESH_S1N_JEEENS4_5SM1004TMEM4LOAD26SM100_TMEM_LOAD_32dp32b64xES13_NS14_INS15_ILi2ELi4ELi3EEES18_NSW_INS5_IJS19_SG_EEENS5_IJSG_SB_EEEEEEENS4_39AutoVectorizingCopyWithAssumedAlignmentILi128EEENS4_14SM90_TMA_STOREES23_S25_S25_EEEvvEEEEvNT_6ParamsE)
	.align		4
        /*000c*/ 	.word	index@(__assertfail)
	.align		4
        /*0010*/ 	.word	0x00000000
	.align		4
        /*0014*/ 	.word	0xfffffffe
	.align		4
        /*0018*/ 	.word	0x00000000
	.align		4
        /*001c*/ 	.word	0xfffffffd
	.align		4
        /*0020*/ 	.word	0x00000000
	.align		4
        /*0024*/ 	.word	0xfffffffc


//--------------------- .nv.constant4             --------------------------
	.section	.nv.constant4,"a",@progbits
	.align	8
	.align		8
.nv.constant4:
        /*0000*/ 	.dword	__assertfail
	.align		8
        /*0008*/ 	.dword	__unnamed_1
	.align		8
        /*0010*/ 	.dword	__unnamed_2
	.align		8
        /*0018*/ 	.dword	__unnamed_3
	.align		8
        /*0020*/ 	.dword	_ZN40_INTERNAL_658b7403_4_k_cu_c6926c1d_358504cuda3std3__45__cpo5beginE
	.align		8
        /*0028*/ 	.dword	_ZN40_INTERNAL_658b7403_4_k_cu_c6926c1d_358504cuda3std3__45__cpo3endE
	.align		8
        /*0030*/ 	.dword	_ZN40_INTERNAL_658b7403_4_k_cu_c6926c1d_358504cuda3std3__45__cpo6cbeginE
	.align		8
        /*0038*/ 	.dword	_ZN40_INTERNAL_658b7403_4_k_cu_c6926c1d_358504cuda3std3__45__cpo4cendE
	.align		8
        /*0040*/ 	.dword	_ZN40_INTERNAL_658b7403_4_k_cu_c6926c1d_358504cuda3std3__442_GLOBAL__N__658b7403_4_k_cu_c6926c1d_358506ignoreE
	.align		8
        /*0048*/ 	.dword	_ZN40_INTERNAL_658b7403_4_k_cu_c6926c1d_358504cuda3std3__419piecewise_constructE
	.align		8
        /*0050*/ 	.dword	_ZN40_INTERNAL_658b7403_4_k_cu_c6926c1d_358504cuda3std3__48in_placeE
	.align		8
        /*0058*/ 	.dword	_ZN40_INTERNAL_658b7403_4_k_cu_c6926c1d_358504cuda3std6ranges3__45__cpo4swapE
	.align		8
        /*0060*/ 	.dword	_ZN40_INTERNAL_658b7403_4_k_cu_c6926c1d_358504cuda3std6ranges3__45__cpo9iter_moveE
	.align		8
        /*0068*/ 	.dword	_ZN40_INTERNAL_658b7403_4_k_cu_c6926c1d_358504cute7productE
	.align		8
        /*0070*/ 	.dword	_ZN40_INTERNAL_658b7403_4_k_cu_c6926c1d_358504cute1_E
	.align		8
        /*0078*/ 	.dword	$str$25
	.align		8
        /*0080*/ 	.dword	$str$26
	.align		8
        /*0088*/ 	.dword	$str$27
	.align		8
        /*0090*/ 	.dword	$str$28


//--------------------- .text._ZN7cutlass13device_kernelINS_4gemm6kernel13GemmUniversalIN4cute5tupleIJiiiiEEENS1_10collective13CollectiveMmaINS1_35MainloopSm100TmaUmmaWarpSpecializedILi7ELi2ELi2ENS5_IJNS4_1CILi1EEESB_SB_EEEEENS5_IJNSA_ILi128EEENSA_ILi256EEENSA_ILi64EEEEEENS_12float_e5m2_tENS5_IJSB_llEEESI_SJ_NS4_8TiledMMAINS4_8MMA_AtomIJNS4_10MMA_TraitsINS4_19SM100_MMA_F8F6F4_SSEJSI_SI_fSE_SF_NS4_17integral_constantINS4_4UMMA5MajorELSQ_1EEESR_NSO_INSP_7ScaleInELSS_0EEEST_EEEEEENS4_6LayoutISC_NS5_IJNSA_ILi0EEESX_SX_EEEEENS5_IJNS4_10UnderscoreES10_S10_EEEEENS4_13SM90_TMA_LOADENS4_14ComposedLayoutINS4_7SwizzleILi3ELi4ELi3EEENS4_18smem_ptr_flag_bitsILi8EEENSW_INS5_IJSE_NSA_ILi8EEEEEENS5_IJSB_SE_EEEEEEEvNS4_8identityES13_S1D_vS1E_EENS_8epilogue10collective18CollectiveEpilogueINS1G_23Sm100TmaWarpSpecializedILi4ELi2ELi64ELb0ELb0EEEJSH_NS5_IJNSW_ISE_SB_EENSW_ISG_SB_EEEEESI_NS5_IJlSB_lEEESI_S1O_NS1G_6fusion15FusionCallbacksIS1K_NS1P_17LinearCombinationISI_fSI_fLNS_15FloatRoundStyleE2EEESH_S1N_JEEENS4_5SM1004TMEM4LOAD26SM100_TMEM_LOAD_32dp32b64xES13_NS14_INS15_ILi2ELi4ELi3EEES18_NSW_INS5_IJS19_SG_EEENS5_IJSG_SB_EEEEEEENS4_39AutoVectorizingCopyWithAssumedAlignmentILi128EEENS4_14SM90_TMA_STOREES23_S25_S25_EEEvvEEEEvNT_6ParamsE --------------------------
	.section	.text._ZN7cutlass13device_kernelINS_4gemm6kernel13GemmUniversalIN4cute5tupleIJiiiiEEENS1_10collective13CollectiveMmaINS1_35MainloopSm100TmaUmmaWarpSpecializedILi7ELi2ELi2ENS5_IJNS4_1CILi1EEESB_SB_EEEEENS5_IJNSA_ILi128EEENSA_ILi256EEENSA_ILi64EEEEEENS_12float_e5m2_tENS5_IJSB_llEEESI_SJ_NS4_8TiledMMAINS4_8MMA_AtomIJNS4_10MMA_TraitsINS4_19SM100_MMA_F8F6F4_SSEJSI_SI_fSE_SF_NS4_17integral_constantINS4_4UMMA5MajorELSQ_1EEESR_NSO_INSP_7ScaleInELSS_0EEEST_EEEEEENS4_6LayoutISC_NS5_IJNSA_ILi0EEESX_SX_EEEEENS5_IJNS4_10UnderscoreES10_S10_EEEEENS4_13SM90_TMA_LOADENS4_14ComposedLayoutINS4_7SwizzleILi3ELi4ELi3EEENS4_18smem_ptr_flag_bitsILi8EEENSW_INS5_IJSE_NSA_ILi8EEEEEENS5_IJSB_SE_EEEEEEEvNS4_8identityES13_S1D_vS1E_EENS_8epilogue10collective18CollectiveEpilogueINS1G_23Sm100TmaWarpSpecializedILi4ELi2ELi64ELb0ELb0EEEJSH_NS5_IJNSW_ISE_SB_EENSW_ISG_SB_EEEEESI_NS5_IJlSB_lEEESI_S1O_NS1G_6fusion15FusionCallbacksIS1K_NS1P_17LinearCombinationISI_fSI_fLNS_15FloatRoundStyleE2EEESH_S1N_JEEENS4_5SM1004TMEM4LOAD26SM100_TMEM_LOAD_32dp32b64xES13_NS14_INS15_ILi2ELi4ELi3EEES18_NSW_INS5_IJS19_SG_EEENS5_IJSG_SB_EEEEEEENS4_39AutoVectorizingCopyWithAssumedAlignmentILi128EEENS4_14SM90_TMA_STOREES23_S25_S25_EEEvvEEEEvNT_6ParamsE,"ax",@progbits
	.align	128
.text._ZN7cutlass13device_kernelINS_4gemm6kernel13GemmUniversalIN4cute5tupleIJiiiiEEENS1_10collective13CollectiveMmaINS1_35MainloopSm100TmaUmmaWarpSpecializedILi7ELi2ELi2ENS5_IJNS4_1CILi1EEESB_SB_EEEEENS5_IJNSA_ILi128EEENSA_ILi256EEENSA_ILi64EEEEEENS_12float_e5m2_tENS5_IJSB_llEEESI_SJ_NS4_8TiledMMAINS4_8MMA_AtomIJNS4_10MMA_TraitsINS4_19SM100_MMA_F8F6F4_SSEJSI_SI_fSE_SF_NS4_17integral_constantINS4_4UMMA5MajorELSQ_1EEESR_NSO_INSP_7ScaleInELSS_0EEEST_EEEEEENS4_6LayoutISC_NS5_IJNSA_ILi0EEESX_SX_EEEEENS5_IJNS4_10UnderscoreES10_S10_EEEEENS4_13SM90_TMA_LOADENS4_14ComposedLayoutINS4_7SwizzleILi3ELi4ELi3EEENS4_18smem_ptr_flag_bitsILi8EEENSW_INS5_IJSE_NSA_ILi8EEEEEENS5_IJSB_SE_EEEEEEEvNS4_8identityES13_S1D_vS1E_EENS_8epilogue10collective18CollectiveEpilogueINS1G_23Sm100TmaWarpSpecializedILi4ELi2ELi64ELb0ELb0EEEJSH_NS5_IJNSW_ISE_SB_EENSW_ISG_SB_EEEEESI_NS5_IJlSB_lEEESI_S1O_NS1G_6fusion15FusionCallbacksIS1K_NS1P_17LinearCombinationISI_fSI_fLNS_15FloatRoundStyleE2EEESH_S1N_JEEENS4_5SM1004TMEM4LOAD26SM100_TMEM_LOAD_32dp32b64xES13_NS14_INS15_ILi2ELi4ELi3EEES18_NSW_INS5_IJS19_SG_EEENS5_IJSG_SB_EEEEEEENS4_39AutoVectorizingCopyWithAssumedAlignmentILi128EEENS4_14SM90_TMA_STOREES23_S25_S25_EEEvvEEEEvNT_6ParamsE:
        .type           _ZN7cutlass13device_kernelINS_4gemm6kernel13GemmUniversalIN4cute5tupleIJiiiiEEENS1_10collective13CollectiveMmaINS1_35MainloopSm100TmaUmmaWarpSpecializedILi7ELi2ELi2ENS5_IJNS4_1CILi1EEESB_SB_EEEEENS5_IJNSA_ILi128EEENSA_ILi256EEENSA_ILi64EEEEEENS_12float_e5m2_tENS5_IJSB_llEEESI_SJ_NS4_8TiledMMAINS4_8MMA_AtomIJNS4_10MMA_TraitsINS4_19SM100_MMA_F8F6F4_SSEJSI_SI_fSE_SF_NS4_17integral_constantINS4_4UMMA5MajorELSQ_1EEESR_NSO_INSP_7ScaleInELSS_0EEEST_EEEEEENS4_6LayoutISC_NS5_IJNSA_ILi0EEESX_SX_EEEEENS5_IJNS4_10UnderscoreES10_S10_EEEEENS4_13SM90_TMA_LOADENS4_14ComposedLayoutINS4_7SwizzleILi3ELi4ELi3EEENS4_18smem_ptr_flag_bitsILi8EEENSW_INS5_IJSE_NSA_ILi8EEEEEENS5_IJSB_SE_EEEEEEEvNS4_8identityES13_S1D_vS1E_EENS_8epilogue10collective18CollectiveEpilogueINS1G_23Sm100TmaWarpSpecializedILi4ELi2ELi64ELb0ELb0EEEJSH_NS5_IJNSW_ISE_SB_EENSW_ISG_SB_EEEEESI_NS5_IJlSB_lEEESI_S1O_NS1G_6fusion15FusionCallbacksIS1K_NS1P_17LinearCombinationISI_fSI_fLNS_15FloatRoundStyleE2EEESH_S1N_JEEENS4_5SM1004TMEM4LOAD26SM100_TMEM_LOAD_32dp32b64xES13_NS14_INS15_ILi2ELi4ELi3EEES18_NSW_INS5_IJS19_SG_EEENS5_IJSG_SB_EEEEEEENS4_39AutoVectorizingCopyWithAssumedAlignmentILi128EEENS4_14SM90_TMA_STOREES23_S25_S25_EEEvvEEEEvNT_6ParamsE,@function
        .size           _ZN7cutlass13device_kernelINS_4gemm6kernel13GemmUniversalIN4cute5tupleIJiiiiEEENS1_10collective13CollectiveMmaINS1_35MainloopSm100TmaUmmaWarpSpecializedILi7ELi2ELi2ENS5_IJNS4_1CILi1EEESB_SB_EEEEENS5_IJNSA_ILi128EEENSA_ILi256EEENSA_ILi64EEEEEENS_12float_e5m2_tENS5_IJSB_llEEESI_SJ_NS4_8TiledMMAINS4_8MMA_AtomIJNS4_10MMA_TraitsINS4_19SM100_MMA_F8F6F4_SSEJSI_SI_fSE_SF_NS4_17integral_constantINS4_4UMMA5MajorELSQ_1EEESR_NSO_INSP_7ScaleInELSS_0EEEST_EEEEEENS4_6LayoutISC_NS5_IJNSA_ILi0EEESX_SX_EEEEENS5_IJNS4_10UnderscoreES10_S10_EEEEENS4_13SM90_TMA_LOADENS4_14ComposedLayoutINS4_7SwizzleILi3ELi4ELi3EEENS4_18smem_ptr_flag_bitsILi8EEENSW_INS5_IJSE_NSA_ILi8EEEEEENS5_IJSB_SE_EEEEEEEvNS4_8identityES13_S1D_vS1E_EENS_8epilogue10collective18CollectiveEpilogueINS1G_23Sm100TmaWarpSpecializedILi4ELi2ELi64ELb0ELb0EEEJSH_NS5_IJNSW_ISE_SB_EENSW_ISG_SB_EEEEESI_NS5_IJlSB_lEEESI_S1O_NS1G_6fusion15FusionCallbacksIS1K_NS1P_17LinearCombinationISI_fSI_fLNS_15FloatRoundStyleE2EEESH_S1N_JEEENS4_5SM1004TMEM4LOAD26SM100_TMEM_LOAD_32dp32b64xES13_NS14_INS15_ILi2ELi4ELi3EEES18_NSW_INS5_IJS19_SG_EEENS5_IJSG_SB_EEEEEEENS4_39AutoVectorizingCopyWithAssumedAlignmentILi128EEENS4_14SM90_TMA_STOREES23_S25_S25_EEEvvEEEEvNT_6ParamsE,(.L_x_176 - _ZN7cutlass13device_kernelINS_4gemm6kernel13GemmUniversalIN4cute5tupleIJiiiiEEENS1_10collective13CollectiveMmaINS1_35MainloopSm100TmaUmmaWarpSpecializedILi7ELi2ELi2ENS5_IJNS4_1CILi1EEESB_SB_EEEEENS5_IJNSA_ILi128EEENSA_ILi256EEENSA_ILi64EEEEEENS_12float_e5m2_tENS5_IJSB_llEEESI_SJ_NS4_8TiledMMAINS4_8MMA_AtomIJNS4_10MMA_TraitsINS4_19SM100_MMA_F8F6F4_SSEJSI_SI_fSE_SF_NS4_17integral_constantINS4_4UMMA5MajorELSQ_1EEESR_NSO_INSP_7ScaleInELSS_0EEEST_EEEEEENS4_6LayoutISC_NS5_IJNSA_ILi0EEESX_SX_EEEEENS5_IJNS4_10UnderscoreES10_S10_EEEEENS4_13SM90_TMA_LOADENS4_14ComposedLayoutINS4_7SwizzleILi3ELi4ELi3EEENS4_18smem_ptr_flag_bitsILi8EEENSW_INS5_IJSE_NSA_ILi8EEEEEENS5_IJSB_SE_EEEEEEEvNS4_8identityES13_S1D_vS1E_EENS_8epilogue10collective18CollectiveEpilogueINS1G_23Sm100TmaWarpSpecializedILi4ELi2ELi64ELb0ELb0EEEJSH_NS5_IJNSW_ISE_SB_EENSW_ISG_SB_EEEEESI_NS5_IJlSB_lEEESI_S1O_NS1G_6fusion15FusionCallbacksIS1K_NS1P_17LinearCombinationISI_fSI_fLNS_15FloatRoundStyleE2EEESH_S1N_JEEENS4_5SM1004TMEM4LOAD26SM100_TMEM_LOAD_32dp32b64xES13_NS14_INS15_ILi2ELi4ELi3EEES18_NSW_INS5_IJS19_SG_EEENS5_IJSG_SB_EEEEEEENS4_39AutoVectorizingCopyWithAssumedAlignmentILi128EEENS4_14SM90_TMA_STOREES23_S25_S25_EEEvvEEEEvNT_6ParamsE)
        .other          _ZN7cutlass13device_kernelINS_4gemm6kernel13GemmUniversalIN4cute5tupleIJiiiiEEENS1_10collective13CollectiveMmaINS1_35MainloopSm100TmaUmmaWarpSpecializedILi7ELi2ELi2ENS5_IJNS4_1CILi1EEESB_SB_EEEEENS5_IJNSA_ILi128EEENSA_ILi256EEENSA_ILi64EEEEEENS_12float_e5m2_tENS5_IJSB_llEEESI_SJ_NS4_8TiledMMAINS4_8MMA_AtomIJNS4_10MMA_TraitsINS4_19SM100_MMA_F8F6F4_SSEJSI_SI_fSE_SF_NS4_17integral_constantINS4_4UMMA5MajorELSQ_1EEESR_NSO_INSP_7ScaleInELSS_0EEEST_EEEEEENS4_6LayoutISC_NS5_IJNSA_ILi0EEESX_SX_EEEEENS5_IJNS4_10UnderscoreES10_S10_EEEEENS4_13SM90_TMA_LOADENS4_14ComposedLayoutINS4_7SwizzleILi3ELi4ELi3EEENS4_18smem_ptr_flag_bitsILi8EEENSW_INS5_IJSE_NSA_ILi8EEEEEENS5_IJSB_SE_EEEEEEEvNS4_8identityES13_S1D_vS1E_EENS_8epilogue10collective18CollectiveEpilogueINS1G_23Sm100TmaWarpSpecializedILi4ELi2ELi64ELb0ELb0EEEJSH_NS5_IJNSW_ISE_SB_EENSW_ISG_SB_EEEEESI_NS5_IJlSB_lEEESI_S1O_NS1G_6fusion15FusionCallbacksIS1K_NS1P_17LinearCombinationISI_fSI_fLNS_15FloatRoundStyleE2EEESH_S1N_JEEENS4_5SM1004TMEM4LOAD26SM100_TMEM_LOAD_32dp32b64xES13_NS14_INS15_ILi2ELi4ELi3EEES18_NSW_INS5_IJS19_SG_EEENS5_IJSG_SB_EEEEEEENS4_39AutoVectorizingCopyWithAssumedAlignmentILi128EEENS4_14SM90_TMA_STOREES23_S25_S25_EEEvvEEEEvNT_6ParamsE,@"STO_CUDA_ENTRY STV_DEFAULT"
_ZN7cutlass13device_kernelINS_4gemm6kernel13GemmUniversalIN4cute5tupleIJiiiiEEENS1_10collective13CollectiveMmaINS1_35MainloopSm100TmaUmmaWarpSpecializedILi7ELi2ELi2ENS5_IJNS4_1CILi1EEESB_SB_EEEEENS5_IJNSA_ILi128EEENSA_ILi256EEENSA_ILi64EEEEEENS_12float_e5m2_tENS5_IJSB_llEEESI_SJ_NS4_8TiledMMAINS4_8MMA_AtomIJNS4_10MMA_TraitsINS4_19SM100_MMA_F8F6F4_SSEJSI_SI_fSE_SF_NS4_17integral_constantINS4_4UMMA5MajorELSQ_1EEESR_NSO_INSP_7ScaleInELSS_0EEEST_EEEEEENS4_6LayoutISC_NS5_IJNSA_ILi0EEESX_SX_EEEEENS5_IJNS4_10UnderscoreES10_S10_EEEEENS4_13SM90_TMA_LOADENS4_14ComposedLayoutINS4_7SwizzleILi3ELi4ELi3EEENS4_18smem_ptr_flag_bitsILi8EEENSW_INS5_IJSE_NSA_ILi8EEEEEENS5_IJSB_SE_EEEEEEEvNS4_8identityES13_S1D_vS1E_EENS_8epilogue10collective18CollectiveEpilogueINS1G_23Sm100TmaWarpSpecializedILi4ELi2ELi64ELb0ELb0EEEJSH_NS5_IJNSW_ISE_SB_EENSW_ISG_SB_EEEEESI_NS5_IJlSB_lEEESI_S1O_NS1G_6fusion15FusionCallbacksIS1K_NS1P_17LinearCombinationISI_fSI_fLNS_15FloatRoundStyleE2EEESH_S1N_JEEENS4_5SM1004TMEM4LOAD26SM100_TMEM_LOAD_32dp32b64xES13_NS14_INS15_ILi2ELi4ELi3EEES18_NSW_INS5_IJS19_SG_EEENS5_IJSG_SB_EEEEEEENS4_39AutoVectorizingCopyWithAssumedAlignmentILi128EEENS4_14SM90_TMA_STOREES23_S25_S25_EEEvvEEEEvNT_6ParamsE:
[----:B------:R-:W1:Y:S01]  /*0000*/  LDC R1, c[0x0][0x37c] ;  /* 0x0000df00ff017b82 */ /* 0x000e620000000800 */
[----:B------:R-:W2:Y:S01]  /*0010*/  S2R R185, SR_TID.X ;  /* 0x0000000000b97919 */ /* 0x000ea20000002100 */
[----:B------:R-:W3:Y:S01]  /*0020*/  LDCU.64 UR4, c[0x0][0x890] ;  /* 0x00011200ff0477ac */ /* 0x000ee20008000a00 */
[----:B------:R-:W-:Y:S02]  /*0030*/  PRMT R171, RZ, 0x7610, R171 ;  /* 0x00007610ffab7816 */ /* 0x000fe400000000ab */
[----:B------:R-:W-:Y:S01]  /*0040*/  ELECT P5, URZ, PT ;  /* 0x0000000000ff782f */ /* 0x000fe200038a0000 */
[----:B------:R-:W4:Y:S01]  /*0050*/  LDCU.64 UR46, c[0x0][0x358] ;  /* 0x00006b00ff2e77ac */ /* 0x000f220008000a00 */
[----:B---3--:R-:W-:-:S04]  /*0060*/  UISETP.NE.U32.AND UP0, UPT, UR4, URZ, UPT ;  /* 0x000000ff0400728c */ /* 0x008fc8000bf05070 */
[----:B------:R-:W-:Y:S01]  /*0070*/  UISETP.NE.AND.EX UP0, UPT, UR5, URZ, UPT, UP0 ;  /* 0x000000ff0500728c */ /* 0x000fe2000bf05300 */
[----:B--2---:R-:W-:-:S05]  /*0080*/  SHF.R.U32.HI R173, RZ, 0x5, R185 ;  /* 0x00000005ffad7819 */ /* 0x004fca00000116b9 */
[----:B------:R-:W2:Y:S02]  /*0090*/  SHFL.IDX PT, R0, R173, RZ, 0x1f ;  /* 0x00001fffad007589 */ /* 0x000ea400000e0000 */
[----:B--2---:R-:W-:Y:S01]  /*00a0*/  R2UR UR8, R0 ;  /* 0x00000000000872ca */ /* 0x004fe200000e0000 */
[----:B-1--4-:R-:W-:-:S14]  /*00b0*/  BRA.U UP0, `(.L_x_0) ;  /* 0x00000001002c7547 */ /* 0x012fdc000b800000 */
[----:B------:R-:W1:Y:S02]  /*00c0*/  LDCU.64 UR6, c[0x0][0x888] ;  /* 0x00011100ff0677ac */ /* 0x000e640008000a00 */
[----:B-1----:R-:W-:-:S04]  /*00d0*/  UISETP.NE.U32.AND UP0, UPT, UR6, URZ, UPT ;  /* 0x000000ff0600728c */ /* 0x002fc8000bf05070 */
[----:B------:R-:W-:-:S09]  /*00e0*/  UISETP.NE.AND.EX UP0, UPT, UR7, URZ, UPT, UP0 ;  /* 0x000000ff0700728c */ /* 0x000fd2000bf05300 */
[----:B------:R-:W-:Y:S05]  /*00f0*/  BRA.U !UP0, `(.L_x_1) ;  /* 0x0000000108107547 */ /* 0x000fea000b800000 */
[----:B------:R-:W1:Y:S02]  /*0100*/  LDC.64 R2, c[0x0][0x888] ;  /* 0x00022200ff027b82 */ /* 0x000e640000000a00 */
[----:B-1----:R1:W5:Y:S01]  /*0110*/  LDG.E R81, desc[UR46][R2.64] ;  /* 0x0000002e02517981 */ /* 0x002362000c1e1900 */
[----:B------:R-:W-:Y:S01]  /*0120*/  HFMA2 R171, -RZ, RZ, 0, 5.9604644775390625e-08 ;  /* 0x00000001ffab7431 */ /* 0x000fe200000001ff */
[----:B------:R-:W-:Y:S05]  /*0130*/  BRA `(.L_x_0) ;  /* 0x00000000000c7947 */ /* 0x000fea0003800000 */
.L_x_1:
[----:B------:R-:W1:Y:S01]  /*0140*/  LDCU UR6, c[0x0][0x880] ;  /* 0x00011000ff0677ac */ /* 0x000e620008000800 */
[----:B------:R-:W-:Y:S01]  /*0150*/  HFMA2 R171, -RZ, RZ, 0, 5.9604644775390625e-08 ;  /* 0x00000001ffab7431 */ /* 0x000fe200000001ff */
[----:B-1----:R-:W-:-:S07]  /*0160*/  MOV R81, UR6 ;  /* 0x0000000600517c02 */ /* 0x002fce0008000f00 */
.L_x_0:
[----:B------:R-:W2:Y:S02]  /*0170*/  LDCU.64 UR6, c[0x0][0x8b0] ;  /* 0x00011600ff0677ac */ /* 0x000ea40008000a00 */
[----:B--2---:R-:W-:-:S04]  /*0180*/  UISETP.NE.U32.AND UP0, UPT, UR6, URZ, UPT ;  /* 0x000000ff0600728c */ /* 0x004fc8000bf05070 */
[----:B------:R-:W-:-:S09]  /*0190*/  UISETP.NE.AND.EX UP0, UPT, UR7, URZ, UPT, UP0 ;  /* 0x000000ff0700728c */ /* 0x000fd2000bf05300 */
[----:B------:R-:W-:Y:S05]  /*01a0*/  BRA.U UP0, `(.L_x_2) ;  /* 0x0000000100247547 */ /* 0x000fea000b800000 */
[----:B------:R-:W2:Y:S02]  /*01b0*/  LDCU.64 UR6, c[0x0][0x8a8] ;  /* 0x00011500ff0677ac */ /* 0x000ea40008000a00 */
[----:B--2---:R-:W-:-:S04]  /*01c0*/  UISETP.NE.U32.AND UP0, UPT, UR6, URZ, UPT ;  /* 0x000000ff0600728c */ /* 0x004fc8000bf05070 */
[----:B------:R-:W-:-:S09]  /*01d0*/  UISETP.NE.AND.EX UP0, UPT, UR7, URZ, UPT, UP0 ;  /* 0x000000ff0700728c */ /* 0x000fd2000bf05300 */
[----:B------:R-:W-:Y:S05]  /*01e0*/  BRA.U !UP0, `(.L_x_3) ;  /* 0x00000001080c7547 */ /* 0x000fea000b800000 */
[----:B------:R-:W2:Y:S02]  /*01f0*/  LDC.64 R78, c[0x0][0x8a8] ;  /* 0x00022a00ff4e7b82 */ /* 0x000ea40000000a00 */
[----:B--2---:R2:W5:Y:S01]  /*0200*/  LDG.E R78, desc[UR46][R78.64] ;  /* 0x0000002e4e4e7981 */ /* 0x004562000c1e1900 */
[----:B------:R-:W-:Y:S05]  /*0210*/  BRA `(.L_x_2) ;  /* 0x0000000000087947 */ /* 0x000fea0003800000 */
.L_x_3:
[----:B------:R-:W2:Y:S02]  /*0220*/  LDCU UR6, c[0x0][0x8a0] ;  /* 0x00011400ff0677ac */ /* 0x000ea40008000800 */
[----:B--2---:R-:W-:Y:S02]  /*0230*/  MOV R78, UR6 ;  /* 0x00000006004e7c02 */ /* 0x004fe40008000f00 */
.L_x_2:
[----:B------:R-:W-:Y:S01]  /*0240*/  IMAD.U32 R0, RZ, RZ, UR8 ;  /* 0x00000008ff007e24 */ /* 0x000fe2000f8e00ff */
[----:B------:R-:W-:Y:S04]  /*0250*/  BSSY.RECONVERGENT B0, `(.L_x_4) ;  /* 0x000000c000007945 */ /* 0x000fe80003800200 */
[C---:B------:R-:W-:Y:S02]  /*0260*/  ISETP.NE.OR P1, PT, R0.reuse, 0x1, !P5 ;  /* 0x000000010000780c */ /* 0x040fe40006f25670 */
[----:B------:R-:W-:-:S11]  /*0270*/  ISETP.NE.OR P0, PT, R0, 0x3, !P5 ;  /* 0x000000030000780c */ /* 0x000fd60006f05670 */
[----:B------:R-:W-:Y:S05]  /*0280*/  @P1 BRA `(.L_x_5) ;  /* 0x0000000000201947 */ /* 0x000fea0003800000 */
[----:B------:R-:W3:Y:S02]  /*0290*/  LDCU.64 UR6, c[0x0][0x348] ;  /* 0x00006900ff0677ac */ /* 0x000ee40008000a00 */
[----:B---3--:R-:W-:Y:S02]  /*02a0*/  UIADD3 UR10, UP1, UPT, UR6, 0x80, URZ ;  /* 0x00000080060a7890 */ /* 0x008fe4000ff3e0ff */
[----:B------:R-:W-:Y:S02]  /*02b0*/  UIADD3 UR6, UP0, UPT, UR6, 0x180, URZ ;  /* 0x0000018006067890 */ /* 0x000fe4000ff1e0ff */
[----:B------:R-:W-:Y:S02]  /*02c0*/  UIADD3.X UR11, UPT, UPT, URZ, UR7, URZ, UP1, !UPT ;  /* 0x00000007ff0b7290 */ /* 0x000fe40008ffe4ff */
[----:B------:R-:W-:-:S07]  /*02d0*/  UIADD3.X UR7, UPT, UPT, URZ, UR7, URZ, UP0, !UPT ;  /* 0x00000007ff077290 */ /* 0x000fce00087fe4ff */
[----:B------:R3:W-:Y:S02]  /*02e0*/  UTMACCTL.PF [UR10] ;  /* 0x000000000a0079b9 */ /* 0x0007e40008040000 */
[----:B------:R3:W-:Y:S02]  /*02f0*/  UTMACCTL.PF [UR6] ;  /* 0x00000000060079b9 */ /* 0x0007e40008040000 */
[----:B---3--:R-:W-:Y:S01]  /*0300*/  NOP ;  /* 0x0000000000007918 */ /* 0x008fe20000000000 */
.L_x_5:
[----:B------:R-:W-:Y:S05]  /*0310*/  BSYNC.RECONVERGENT B0 ;  /* 0x0000000000007941 */ /* 0x000fea0003800200 */
.L_x_4:
[----:B------:R-:W-:Y:S04]  /*0320*/  BSSY.RECONVERGENT B0, `(.L_x_6) ;  /* 0x000000a000007945 */ /* 0x000fe80003800200 */
        /* <DEDUP_REMOVED lines=9> */
.L_x_7:
[----:B------:R-:W-:Y:S05]  /*03c0*/  BSYNC.RECONVERGENT B0 ;  /* 0x0000000000007941 */ /* 0x000fea0003800200 */
.L_x_6:
[----:B------:R-:W3:Y:S01]  /*03d0*/  LDCU.64 UR6, c[0x0][0x888] ;  /* 0x00011100ff0677ac */ /* 0x000ee20008000a00 */
[----:B------:R-:W-:Y:S02]  /*03e0*/  UISETP.EQ.U32.AND UP1, UPT, UR4, URZ, UPT ;  /* 0x000000ff0400728c */ /* 0x000fe4000bf22070 */
[----:B------:R-:W-:Y:S02]  /*03f0*/  UPLOP3.LUT UP2, UPT, UPT, UPT, UPT, 0x80, 0x8 ;  /* 0x000000000008789c */ /* 0x000fe40003f4f070 */
[----:B---3--:R-:W-:-:S04]  /*0400*/  UISETP.NE.U32.AND UP0, UPT, UR6, URZ, UPT ;  /* 0x000000ff0600728c */ /* 0x008fc8000bf05070 */
[----:B------:R-:W-:-:S04]  /*0410*/  UISETP.NE.AND.EX UP0, UPT, UR7, URZ, UPT, UP0 ;  /* 0x000000ff0700728c */ /* 0x000fc8000bf05300 */
[----:B------:R-:W-:-:S04]  /*0420*/  UISETP.EQ.OR.EX UP3, UPT, UR5, URZ, !UP0, UP1 ;  /* 0x000000ff0500728c */ /* 0x000fc8000c762710 */
[----:B------:R-:W-:-:S05]  /*0430*/  UP2UR UR50, UPR, URZ, 0x8 ;  /* 0x00000008ff327883 */ /* 0x000fca0008000000 */
[----:B------:R-:W-:Y:S07]  /*0440*/  BRA.U !UP3, `(.L_x_8) ;  /* 0x000000010b207547 */ /* 0x000fee000b800000 */
[----:B------:R-:W-:Y:S01]  /*0450*/  UISETP.NE.U32.AND UP2, UPT, UR4, URZ, UPT ;  /* 0x000000ff0400728c */ /* 0x000fe2000bf45070 */
[----:B-----5:R-:W-:Y:S01]  /*0460*/  FSETP.NEU.AND P0, PT, R81, RZ, PT ;  /* 0x000000ff5100720b */ /* 0x020fe20003f0d000 */
[----:B------:R-:W-:Y:S02]  /*0470*/  USEL UR4, URZ, 0xffffffff, UP0 ;  /* 0xffffffffff047887 */ /* 0x000fe40008000000 */
[----:B------:R-:W-:-:S10]  /*0480*/  UISETP.NE.AND.EX UP2, UPT, UR5, URZ, UPT, UP2 ;  /* 0x000000ff0500728c */ /* 0x000fd4000bf45320 */
[----:B------:R-:W-:Y:S01]  /*0490*/  VOTEU.ANY UP1, P0 ;  /* 0x0000000000ff7886 */ /* 0x000fe20000020100 */
[----:B------:R-:W-:-:S04]  /*04a0*/  @!UP2 USEL UR4, URZ, 0xffffffff, UP1 ;  /* 0xffffffffff04a887 */ /* 0x000fc80008800000 */
[----:B------:R-:W-:-:S04]  /*04b0*/  ULOP3.LUT UR4, UR4, 0x1, URZ, 0xc0, !UPT ;  /* 0x0000000104047892 */ /* 0x000fc8000f8ec0ff */
[----:B------:R-:W-:-:S11]  /*04c0*/  UISETP.NE.U32.AND UP2, UPT, UR4, 0x1, UPT ;  /* 0x000000010400788c */ /* 0x000fd6000bf45070 */
.L_x_8:
[----:B-1----:R-:W1:Y:S01]  /*04d0*/  SHFL.IDX PT, R2, R173, RZ, 0x1f ;  /* 0x00001fffad027589 */ /* 0x002e6200000e0000 */
[----:B------:R-:W-:-:S04]  /*04e0*/  UISETP.NE.AND UP1, UPT, UR8, 0x2, UPT ;  /* 0x000000020800788c */ /* 0x000fc8000bf25270 */
[----:B------:R-:W-:Y:S01]  /*04f0*/  USEL UR6, URZ, 0x1, UP1 ;  /* 0x00000001ff067887 */ /* 0x000fe20008800000 */
[----:B-1----:R-:W-:-:S13]  /*0500*/  ISETP.NE.AND P0, PT, R2, RZ, PT ;  /* 0x000000ff0200720c */ /* 0x002fda0003f05270 */
[----:B------:R-:W-:Y:S05]  /*0510*/  @P0 BRA `(.L_x_9) ;  /* 0x0000000000600947 */ /* 0x000fea0003800000 */
[----:B------:R-:W1:Y:S01]  /*0520*/  S2UR UR5, SR_CgaCtaId ;  /* 0x00000000000579c3 */ /* 0x000e620000008800 */
[----:B------:R-:W-:Y:S01]  /*0530*/  UMOV UR7, 0x400 ;  /* 0x0000040000077882 */ /* 0x000fe20000000000 */
[----:B------:R-:W-:Y:S01]  /*0540*/  UMOV UR4, 0x1 ;  /* 0x0000000100047882 */ /* 0x000fe20000000000 */
[----:B------:R-:W-:Y:S01]  /*0550*/  ELECT P0, URZ, PT ;  /* 0x0000000000ff782f */ /* 0x000fe20003800000 */
[----:B------:R-:W-:-:S04]  /*0560*/  UIADD3 UR10, UPT, UPT, -UR4, 0x100000, URZ ;  /* 0x00100000040a7890 */ /* 0x000fc8000fffe1ff */
[----:B------:R-:W-:Y:S02]  /*0570*/  USHF.L.U32 UR11, UR10, 0xb, URZ ;  /* 0x0000000b0a0b7899 */ /* 0x000fe400080006ff */
[----:B------:R-:W-:Y:S02]  /*0580*/  USHF.L.U32 UR10, UR10, 0x1, URZ ;  /* 0x000000010a0a7899 */ /* 0x000fe400080006ff */
[----:B-1----:R-:W-:Y:S01]  /*0590*/  ULEA UR5, UR5, UR7, 0x18 ;  /* 0x0000000705057291 */ /* 0x002fe2000f8ec0ff */
[----:B------:R-:W1:Y:S11]  /*05a0*/  FENCE.VIEW.ASYNC.S ;  /* 0x00000000000073c6 */ /* 0x000e760000000000 */
[----:B-1----:R1:W3:Y:S01]  /*05b0*/  SYNCS.EXCH.64 URZ, [UR5], UR10 ;  /* 0x0000000a05ff75b2 */ /* 0x0022e20008000100 */
[----:B------:R1:W4:Y:S01]  /*05c0*/  SYNCS.EXCH.64 URZ, [UR5+0x38], UR10 ;  /* 0x0000380a05ff75b2 */ /* 0x0003220008000100 */
[----:B------:R1:W1:Y:S01]  /*05d0*/  SYNCS.EXCH.64 URZ, [UR5+0x8], UR10 ;  /* 0x0000080a05ff75b2 */ /* 0x0002620008000100 */
        /* <DEDUP_REMOVED lines=11> */
[----:B------:R-:W-:Y:S01]  /*0690*/  NOP ;  /* 0x0000000000007918 */ /* 0x000fe20000000000 */
.L_x_9:
[----:B------:R-:W2:Y:S01]  /*06a0*/  SHFL.IDX PT, R2, R173, RZ, 0x1f ;  /* 0x00001fffad027589 */ /* 0x000ea200000e0000 */
[----:B------:R-:W-:Y:S01]  /*06b0*/  NOP ;  /* 0x0000000000007918 */ /* 0x000fe20000000000 */
[----:B--2---:R-:W-:-:S13]  /*06c0*/  ISETP.NE.AND P0, PT, R2, 0x1, PT ;  /* 0x000000010200780c */ /* 0x004fda0003f05270 */
[----:B------:R-:W-:Y:S05]  /*06d0*/  @P0 BRA `(.L_x_10) ;  /* 0x0000000000580947 */ /* 0x000fea0003800000 */
[----:B------:R-:W2:Y:S01]  /*06e0*/  S2UR UR7, SR_CgaCtaId ;  /* 0x00000000000779c3 */ /* 0x000ea20000008800 */
[----:B------:R-:W-:Y:S01]  /*06f0*/  UMOV UR9, 0x400 ;  /* 0x0000040000097882 */ /* 0x000fe20000000000 */
[----:B-1----:R-:W-:Y:S01]  /*0700*/  UMOV UR5, 0x20 ;  /* 0x0000002000057882 */ /* 0x002fe20000000000 */
[----:B------:R-:W-:Y:S01]  /*0710*/  UMOV UR4, 0x80 ;  /* 0x0000008000047882 */ /* 0x000fe20000000000 */
[----:B------:R-:W-:-:S04]  /*0720*/  UIADD3 UR10, UPT, UPT, -UR5, 0x100000, URZ ;  /* 0x00100000050a7890 */ /* 0x000fc8000fffe1ff */
[----:B------:R-:W-:Y:S02]  /*0730*/  USHF.L.U32 UR11, UR10, 0xb, URZ ;  /* 0x0000000b0a0b7899 */ /* 0x000fe400080006ff */
[----:B------:R-:W-:Y:S02]  /*0740*/  USHF.L.U32 UR10, UR10, 0x1, URZ ;  /* 0x000000010a0a7899 */ /* 0x000fe400080006ff */
[----:B------:R-:W-:-:S04]  /*0750*/  UIADD3 UR4, UPT, UPT, -UR4, 0x100000, URZ ;  /* 0x0010000004047890 */ /* 0x000fc8000fffe1ff */
[----:B------:R-:W-:Y:S02]  /*0760*/  USHF.L.U32 UR5, UR4, 0xb, URZ ;  /* 0x0000000b04057899 */ /* 0x000fe400080006ff */
[----:B------:R-:W-:Y:S01]  /*0770*/  USHF.L.U32 UR4, UR4, 0x1, URZ ;  /* 0x0000000104047899 */ /* 0x000fe200080006ff */
[----:B------:R-:W-:Y:S01]  /*0780*/  ELECT P0, URZ, PT ;  /* 0x0000000000ff782f */ /* 0x000fe20003800000 */
[----:B--2---:R-:W-:Y:S01]  /*0790*/  ULEA UR7, UR7, UR9, 0x18 ;  /* 0x0000000907077291 */ /* 0x004fe2000f8ec0ff */
[----:B------:R-:W1:Y:S11]  /*07a0*/  FENCE.VIEW.ASYNC.S ;  /* 0x00000000000073c6 */ /* 0x000e760000000000 */
[----:B-1----:R2:W1:Y:S01]  /*07b0*/  SYNCS.EXCH.64 URZ, [UR7+0x70], UR10 ;  /* 0x0000700a07ff75b2 */ /* 0x0024620008000100 */
[----:B------:R2:W1:Y:S01]  /*07c0*/  SYNCS.EXCH.64 URZ, [UR7+0x90], UR4 ;  /* 0x0000900407ff75b2 */ /* 0x0004620008000100 */
[----:B------:R2:W1:Y:S01]  /*07d0*/  SYNCS.EXCH.64 URZ, [UR7+0x78], UR10 ;  /* 0x0000780a07ff75b2 */ /* 0x0004620008000100 */
[----:B------:R2:W1:Y:S01]  /*07e0*/  SYNCS.EXCH.64 URZ, [UR7+0x98], UR4 ;  /* 0x0000980407ff75b2 */ /* 0x0004620008000100 */
[----:B------:R2:W1:Y:S01]  /*07f0*/  SYNCS.EXCH.64 URZ, [UR7+0x80], UR10 ;  /* 0x0000800a07ff75b2 */ /* 0x0004620008000100 */
[----:B------:R2:W1:Y:S01]  /*0800*/  SYNCS.EXCH.64 URZ, [UR7+0xa0], UR4 ;  /* 0x0000a00407ff75b2 */ /* 0x0004620008000100 */
[----:B------:R2:W1:Y:S01]  /*0810*/  SYNCS.EXCH.64 URZ, [UR7+0x88], UR10 ;  /* 0x0000880a07ff75b2 */ /* 0x0004620008000100 */
[----:B------:R2:W1:Y:S02]  /*0820*/  SYNCS.EXCH.64 URZ, [UR7+0xa8], UR4 ;  /* 0x0000a80407ff75b2 */ /* 0x0004640008000100 */
[----:B--2---:R-:W-:Y:S01]  /*0830*/  NOP ;  /* 0x0000000000007918 */ /* 0x004fe20000000000 */
.L_x_10:
[----:B------:R-:W2:Y:S01]  /*0840*/  SHFL.IDX PT, R2, R173, RZ, 0x1f ;  /* 0x00001fffad027589 */ /* 0x000ea200000e0000 */
[----:B------:R-:W-:Y:S01]  /*0850*/  NOP ;  /* 0x0000000000007918 */ /* 0x000fe20000000000 */
[----:B--2---:R-:W-:-:S13]  /*0860*/  ISETP.NE.AND P0, PT, R2, 0x3, PT ;  /* 0x000000030200780c */ /* 0x004fda0003f05270 */
[----:B------:R-:W-:Y:S05]  /*0870*/  @P0 BRA `(.L_x_11) ;  /* 0x0000000000300947 */ /* 0x000fea0003800000 */
[----:B-1----:R-:W1:Y:S01]  /*0880*/  S2UR UR5, SR_CgaCtaId ;  /* 0x00000000000579c3 */ /* 0x002e620000008800 */
        /* <DEDUP_REMOVED lines=8> */
[----:B-1----:R2:W1:Y:S01]  /*0910*/  SYNCS.EXCH.64 URZ, [UR5+0xb0], UR10 ;  /* 0x0000b00a05ff75b2 */ /* 0x0024620008000100 */
[----:B------:R2:W1:Y:S02]  /*0920*/  SYNCS.EXCH.64 URZ, [UR5+0xb8], UR10 ;  /* 0x0000b80a05ff75b2 */ /* 0x0004640008000100 */
[----:B--2---:R-:W-:Y:S01]  /*0930*/  NOP ;  /* 0x0000000000007918 */ /* 0x004fe20000000000 */
.L_x_11:
[----:B------:R-:W2:Y:S01]  /*0940*/  SHFL.IDX PT, R2, R173, RZ, 0x1f ;  /* 0x00001fffad027589 */ /* 0x000ea200000e0000 */
[----:B------:R-:W-:Y:S01]  /*0950*/  NOP ;  /* 0x0000000000007918 */ /* 0x000fe20000000000 */
[----:B--2---:R-:W-:-:S13]  /*0960*/  ISETP.NE.AND P0, PT, R2, 0x4, PT ;  /* 0x000000040200780c */ /* 0x004fda0003f05270 */
[----:B------:R-:W-:Y:S05]  /*0970*/  @P0 BRA `(.L_x_12) ;  /* 0x00000000004c0947 */ /* 0x000fea0003800000 */
[----:B-1----:R-:W1:Y:S01]  /*0980*/  S2UR UR5, SR_CgaCtaId ;  /* 0x00000000000579c3 */ /* 0x002e620000008800 */
[----:B------:R-:W-:Y:S01]  /*0990*/  UMOV UR9, 0x100 ;  /* 0x0000010000097882 */ /* 0x000fe20000000000 */
[----:B------:R-:W-:Y:S01]  /*09a0*/  UMOV UR7, 0x400 ;  /* 0x0000040000077882 */ /* 0x000fe20000000000 */
[----:B------:R-:W-:Y:S01]  /*09b0*/  USEL UR9, UR9, 0xe0, UP2 ;  /* 0x000000e009097887 */ /* 0x000fe20009000000 */
[----:B------:R-:W-:Y:S01]  /*09c0*/  UMOV UR4, 0x1 ;  /* 0x0000000100047882 */ /* 0x000fe20000000000 */
[----:B------:R-:W-:Y:S01]  /*09d0*/  ELECT P0, URZ, PT ;  /* 0x0000000000ff782f */ /* 0x000fe20003800000 */
[----:B------:R-:W-:-:S04]  /*09e0*/  UIADD3 UR10, UPT, UPT, -UR4, 0x100000, URZ ;  /* 0x00100000040a7890 */ /* 0x000fc8000fffe1ff */
[----:B------:R-:W-:Y:S02]  /*09f0*/  USHF.L.U32 UR11, UR10, 0xb, URZ ;  /* 0x0000000b0a0b7899 */ /* 0x000fe400080006ff */
[----:B------:R-:W-:Y:S02]  /*0a00*/  USHF.L.U32 UR10, UR10, 0x1, URZ ;  /* 0x000000010a0a7899 */ /* 0x000fe400080006ff */
[----:B------:R-:W-:-:S04]  /*0a10*/  UIADD3 UR12, UPT, UPT, -UR9, 0x100000, URZ ;  /* 0x00100000090c7890 */ /* 0x000fc8000fffe1ff */
[----:B------:R-:W-:Y:S02]  /*0a20*/  USHF.L.U32 UR13, UR12, 0xb, URZ ;  /* 0x0000000b0c0d7899 */ /* 0x000fe400080006ff */
[----:B------:R-:W-:Y:S02]  /*0a30*/  USHF.L.U32 UR12, UR12, 0x1, URZ ;  /* 0x000000010c0c7899 */ /* 0x000fe400080006ff */
[----:B-1----:R-:W-:Y:S01]  /*0a40*/  ULEA UR5, UR5, UR7, 0x18 ;  /* 0x0000000705057291 */ /* 0x002fe2000f8ec0ff */
[----:B------:R-:W1:Y:S11]  /*0a50*/  FENCE.VIEW.ASYNC.S ;  /* 0x00000000000073c6 */ /* 0x000e760000000000 */
[----:B-1----:R2:W1:Y:S01]  /*0a60*/  SYNCS.EXCH.64 URZ, [UR5+0xc0], UR10 ;  /* 0x0000c00a05ff75b2 */ /* 0x0024620008000100 */
[----:B------:R2:W1:Y:S01]  /*0a70*/  SYNCS.EXCH.64 URZ, [UR5+0xd0], UR12 ;  /* 0x0000d00c05ff75b2 */ /* 0x0004620008000100 */
[----:B------:R2:W1:Y:S01]  /*0a80*/  SYNCS.EXCH.64 URZ, [UR5+0xc8], UR10 ;  /* 0x0000c80a05ff75b2 */ /* 0x0004620008000100 */
[----:B------:R2:W1:Y:S02]  /*0a90*/  SYNCS.EXCH.64 URZ, [UR5+0xd8], UR12 ;  /* 0x0000d80c05ff75b2 */ /* 0x0004640008000100 */
[----:B--2---:R-:W-:Y:S01]  /*0aa0*/  NOP ;  /* 0x0000000000007918 */ /* 0x004fe20000000000 */
.L_x_12:
        /* <DEDUP_REMOVED lines=20> */
[----:B------:R2:W1:Y:S02]  /*0bf0*/  SYNCS.EXCH.64 URZ, [UR7+0xf8], UR4 ;  /* 0x0000f80407ff75b2 */ /* 0x0004640008000100 */
[----:B--2---:R-:W-:Y:S01]  /*0c00*/  NOP ;  /* 0x0000000000007918 */ /* 0x004fe20000000000 */
.L_x_13:
        /* <DEDUP_REMOVED lines=18> */
.L_x_14:
[----:B-1----:R-:W1:Y:S01]  /*0d30*/  S2UR UR5, SR_CTAID.X ;  /* 0x00000000000579c3 */ /* 0x002e620000002500 */
[----:B------:R-:W-:-:S05]  /*0d40*/  CS2R.32 R170, SR_CgaSize ;  /* 0x0000000000aa7805 */ /* 0x000fca0000008a00 */
[----:B------:R-:W-:-:S05]  /*0d50*/  IMAD R170, R170, -0xa0, RZ ;  /* 0xffffff60aaaa7824 */ /* 0x000fca00078e02ff */
[----:B------:R-:W-:-:S14]  /*0d60*/  R2UR UR9, R170 ;  /* 0x00000000aa0972ca */ /* 0x000fdc00000e0000 */
[----:B------:R-:W2:Y:S01]  /*0d70*/  LDCU UR9, c[0x0][UR9+0x2b0] ;  /* 0x00005600090977ac */ /* 0x000ea20008000800 */
[----:B------:R-:W-:Y:S01]  /*0d80*/  NOP ;  /* 0x0000000000007918 */ /* 0x000fe20000000000 */
[----:B------:R-:W-:-:S05]  /*0d90*/  CS2R.32 R170, SR_CgaSize ;  /* 0x0000000000aa7805 */ /* 0x000fca0000008a00 */
[----:B------:R-:W-:-:S05]  /*0da0*/  IMAD R170, R170, -0xa0, RZ ;  /* 0xffffff60aaaa7824 */ /* 0x000fca00078e02ff */
[----:B------:R-:W-:-:S14]  /*0db0*/  R2UR UR7, R170 ;  /* 0x00000000aa0772ca */ /* 0x000fdc00000e0000 */
[----:B------:R-:W3:Y:S01]  /*0dc0*/  LDCU UR7, c[0x0][UR7+0x2b4] ;  /* 0x00005680070777ac */ /* 0x000ee20008000800 */
[----:B------:R-:W4:Y:S08]  /*0dd0*/  S2UR UR4, SR_CTAID.Y ;  /* 0x00000000000479c3 */ /* 0x000f300000002600 */
[----:B------:R-:W3:Y:S01]  /*0de0*/  LDC R9, c[0x0][0xb24] ;  /* 0x0002c900ff097b82 */ /* 0x000ee20000000800 */
[----:B-1----:R-:W-:-:S02]  /*0df0*/  I2FP.F32.U32 R5, UR5 ;  /* 0x0000000500057c45 */ /* 0x002fc40008201000 */
[----:B------:R-:W-:-:S05]  /*0e00*/  CS2R.32 R3, SR_CgaSize ;  /* 0x0000000000037805 */ /* 0x000fca0000008a00 */
[----:B------:R-:W-:-:S06]  /*0e10*/  IMAD R3, R3, -0xa0, RZ ;  /* 0xffffff6003037824 */ /* 0x000fcc00078e02ff */
[----:B------:R-:W1:Y:S01]  /*0e20*/  LDC R3, c[0x0][R3+0x2a0] ;  /* 0x0000a80003037b82 */ /* 0x000e620000000800 */
[----:B------:R-:W-:Y:S01]  /*0e30*/  MOV R21, UR5 ;  /* 0x0000000500157c02 */ /* 0x000fe20008000f00 */
[----:B--2---:R-:W-:Y:S01]  /*0e40*/  FMUL R5, R5, UR9 ;  /* 0x0000000905057c20 */ /* 0x004fe20008400000 */
[----:B----4-:R-:W-:Y:S02]  /*0e50*/  I2FP.F32.U32 R4, UR4 ;  /* 0x0000000400047c45 */ /* 0x010fe40008201000 */
[----:B------:R-:W-:-:S05]  /*0e60*/  CS2R.32 R2, SR_CgaSize ;  /* 0x0000000000027805 */ /* 0x000fca0000008a00 */
[----:B------:R-:W-:-:S06]  /*0e70*/  IMAD R2, R2, -0xa0, RZ ;  /* 0xffffff6002027824 */ /* 0x000fcc00078e02ff */
[----:B------:R-:W2:Y:S01]  /*0e80*/  LDC R2, c[0x0][R2+0x2a4] ;  /* 0x0000a90002027b82 */ /* 0x000ea20000000800 */
[----:B------:R-:W4:Y:S01]  /*0e90*/  F2I.U32.TRUNC.NTZ R170, R5 ;  /* 0x0000000500aa7305 */ /* 0x000f22000020f000 */
[----:B------:R-:W-:Y:S01]  /*0ea0*/  MOV R20, UR4 ;  /* 0x0000000400147c02 */ /* 0x000fe20008000f00 */
[----:B---3--:R-:W-:-:S05]  /*0eb0*/  FMUL R4, R4, UR7 ;  /* 0x0000000704047c20 */ /* 0x008fca0008400000 */
[----:B------:R-:W-:Y:S01]  /*0ec0*/  BAR.SYNC.DEFER_BLOCKING 0x0 ;  /* 0x0000000000007b1d */ /* 0x000fe20000010000 */
[----:B------:R-:W-:-:S05]  /*0ed0*/  ISETP.GE.AND P0, PT, R9, 0x1, PT ;  /* 0x000000010900780c */ /* 0x000fca0003f06270 */
[----:B------:R-:W3:Y:S02]  /*0ee0*/  F2I.U32.TRUNC.NTZ R147, R4 ;  /* 0x0000000400937305 */ /* 0x000ee4000020f000 */
[----:B------:R-:W2:Y:S01]  /*0ef0*/  S2UR UR36, SR_CTAID.Z ;  /* 0x00000000002479c3 */ /* 0x000ea20000002700 */
[----:B----4-:R-:W-:-:S05]  /*0f00*/  IADD3 R170, PT, PT, -R170, RZ, RZ ;  /* 0x000000ffaaaa7210 */ /* 0x010fca0007ffe1ff */
[----:B-1----:R-:W-:Y:S01]  /*0f10*/  IMAD R170, R3, R170, UR5 ;  /* 0x0000000503aa7e24 */ /* 0x002fe2000f8e02aa */
[----:B---3--:R-:W-:-:S05]  /*0f20*/  IADD3 R147, PT, PT, -R147, RZ, RZ ;  /* 0x000000ff93937210 */ /* 0x008fca0007ffe1ff */
[----:B--2---:R-:W-:Y:S01]  /*0f30*/  IMAD R147, R2, R147, UR4 ;  /* 0x0000000402937e24 */ /* 0x004fe2000f8e0293 */
[----:B------:R-:W-:Y:S06]  /*0f40*/  @!P0 BRA `(.L_x_15) ;  /* 0x0000000000b88947 */ /* 0x000fec0003800000 */
[----:B------:R-:W1:Y:S01]  /*0f50*/  LDC.64 R4, c[0x0][0xb18] ;  /* 0x0002c600ff047b82 */ /* 0x000e620000000a00 */
[----:B------:R-:W-:-:S07]  /*0f60*/  ISETP.NE.AND P0, PT, R9, 0x1, PT ;  /* 0x000000010900780c */ /* 0x000fce0003f05270 */
[----:B------:R-:W2:Y:S08]  /*0f70*/  LDC R10, c[0x0][0xb0c] ;  /* 0x0002c300ff0a7b82 */ /* 0x000eb00000000800 */
[----:B------:R-:W3:Y:S08]  /*0f80*/  LDC R11, c[0x0][0x370] ;  /* 0x0000dc00ff0b7b82 */ /* 0x000ef00000000800 */
[----:B------:R-:W4:Y:S01]  /*0f90*/  LDC R12, c[0x0][0x374] ;  /* 0x0000dd00ff0c7b82 */ /* 0x000f220000000800 */
[----:B-1----:R-:W-:-:S07]  /*0fa0*/  ISETP.NE.AND P1, PT, R4, 0x1, PT ;  /* 0x000000010400780c */ /* 0x002fce0003f25270 */
[----:B------:R-:W3:Y:S01]  /*0fb0*/  LDC.64 R6, c[0x0][0xb10] ;  /* 0x0002c400ff067b82 */ /* 0x000ee20000000a00 */
[----:B--2---:R-:W-:-:S07]  /*0fc0*/  ISETP.NE.AND P2, PT, R10, 0x1, PT ;  /* 0x000000010a00780c */ /* 0x004fce0003f45270 */
[----:B------:R-:W1:Y:S08]  /*0fd0*/  LDC R8, c[0x0][0xb20] ;  /* 0x0002c800ff087b82 */ /* 0x000e700000000800 */
[----:B------:R-:W2:Y:S01]  /*0fe0*/  LDC.64 R2, c[0x0][0xb28] ;  /* 0x0002ca00ff027b82 */ /* 0x000ea20000000a00 */
[----:B----4-:R-:W-:-:S04]  /*0ff0*/  IMAD.HI.U32 R13, R12, R5, RZ ;  /* 0x000000050c0d7227 */ /* 0x010fc800078e00ff */
[----:B------:R-:W-:-:S04]  /*1000*/  IMAD.HI.U32 R5, R20, R5, RZ ;  /* 0x0000000514057227 */ /* 0x000fc800078e00ff */
[----:B---3--:R-:W-:-:S04]  /*1010*/  IMAD.HI.U32 R14, R11, R6, RZ ;  /* 0x000000060b0e7227 */ /* 0x008fc800078e00ff */
[C---:B------:R-:W-:Y:S01]  /*1020*/  IMAD.HI.U32 R16, R21.reuse, R6, RZ ;  /* 0x0000000615107227 */ /* 0x040fe200078e00ff */
[-C--:B------:R-:W-:Y:S02]  /*1030*/  @P2 SHF.R.U32.HI R11, RZ, R7.reuse, R14 ;  /* 0x00000007ff0b2219 */ /* 0x080fe4000001160e */
[-C--:B-1----:R-:W-:Y:S02]  /*1040*/  @P1 SHF.R.U32.HI R12, RZ, R8.reuse, R13 ;  /* 0x00000008ff0c1219 */ /* 0x082fe4000001160d */
[----:B------:R-:W-:Y:S02]  /*1050*/  SHF.R.U32.HI R5, RZ, R8, R5 ;  /* 0x00000008ff057219 */ /* 0x000fe40000011605 */
[----:B------:R-:W-:Y:S02]  /*1060*/  SHF.R.U32.HI R16, RZ, R7, R16 ;  /* 0x00000007ff107219 */ /* 0x000fe40000011610 */
[----:B------:R-:W-:Y:S01]  /*1070*/  SEL R5, R20, R5, !P1 ;  /* 0x0000000514057207 */ /* 0x000fe20004800000 */
[----:B--2---:R-:W-:Y:S01]  /*1080*/  IMAD.HI.U32 R14, R12, R2, RZ ;  /* 0x000000020c0e7227 */ /* 0x004fe200078e00ff */
[----:B------:R-:W-:-:S02]  /*1090*/  SEL R7, R21, R16, !P2 ;  /* 0x0000001015077207 */ /* 0x000fc40005000000 */
[----:B------:R-:W-:Y:S01]  /*10a0*/  IADD3 R13, PT, PT, -R5, RZ, RZ ;  /* 0x000000ff050d7210 */ /* 0x000fe20007ffe1ff */
[----:B------:R-:W-:Y:S01]  /*10b0*/  IMAD.HI.U32 R6, R11, R2, RZ ;  /* 0x000000020b067227 */ /* 0x000fe200078e00ff */
[----:B------:R-:W-:-:S03]  /*10c0*/  @P0 SHF.R.U32.HI R12, RZ, R3, R14 ;  /* 0x00000003ff0c0219 */ /* 0x000fc6000001160e */
[----:B------:R-:W-:Y:S01]  /*10d0*/  IMAD R13, R4, R13, R20 ;  /* 0x0000000d040d7224 */ /* 0x000fe200078e0214 */
[----:B------:R-:W-:Y:S01]  /*10e0*/  @P0 SHF.R.U32.HI R11, RZ, R3, R6 ;  /* 0x00000003ff0b0219 */ /* 0x000fe20000011606 */
[----:B------:R-:W-:-:S04]  /*10f0*/  IMAD R12, R12, R9, RZ ;  /* 0x000000090c0c7224 */ /* 0x000fc800078e02ff */
[----:B------:R-:W-:Y:S01]  /*1100*/  IMAD R6, R11, R9, RZ ;  /* 0x000000090b067224 */ /* 0x000fe200078e02ff */
[----:B------:R-:W-:-:S04]  /*1110*/  ISETP.GE.AND P1, PT, R5, R12, PT ;  /* 0x0000000c0500720c */ /* 0x000fc80003f26270 */
[----:B------:R-:W-:Y:S01]  /*1120*/  ISETP.GE.OR P1, PT, R7, R6, P1 ;  /* 0x000000060700720c */ /* 0x000fe20000f26670 */
[----:B------:R-:W-:-:S05]  /*1130*/  IMAD.HI.U32 R6, R5, R2, RZ ;  /* 0x0000000205067227 */ /* 0x000fca00078e00ff */
[----:B------:R-:W-:-:S04]  /*1140*/  SHF.R.U32.HI R6, RZ, R3, R6 ;  /* 0x00000003ff067219 */ /* 0x000fc80000011606 */
[----:B------:R-:W-:-:S03]  /*1150*/  SEL R6, R5, R6, !P0 ;  /* 0x0000000605067207 */ /* 0x000fc60004000000 */
[----:B------:R-:W-:Y:S01]  /*1160*/  @!P1 IMAD.HI.U32 R8, R7, R2, RZ ;  /* 0x0000000207089227 */ /* 0x000fe200078e00ff */
[----:B------:R-:W-:-:S04]  /*1170*/  IADD3 R2, PT, PT, -R6, RZ, RZ ;  /* 0x000000ff06027210 */ /* 0x000fc80007ffe1ff */
[----:B------:R-:W-:Y:S01]  /*1180*/  @!P1 SHF.R.U32.HI R8, RZ, R3, R8 ;  /* 0x00000003ff089219 */ /* 0x000fe20000011608 */
[----:B------:R-:W-:-:S03]  /*1190*/  IMAD R2, R9, R2, R5 ;  /* 0x0000000209027224 */ /* 0x000fc600078e0205 */
[----:B------:R-:W-:-:S05]  /*11a0*/  @!P1 SEL R3, R7, R8, !P0 ;  /* 0x0000000807039207 */ /* 0x000fca0004000000 */
[--C-:B------:R-:W-:Y:S02]  /*11b0*/  @!P1 IMAD.IADD R6, R6, 0x1, -R3.reuse ;  /* 0x0000000106069824 */ /* 0x100fe400078e0a03 */
[----:B------:R-:W-:Y:S01]  /*11c0*/  @!P1 IMAD R3, R2, R11, R3 ;  /* 0x0000000b02039224 */ /* 0x000fe200078e0203 */
[----:B------:R-:W-:Y:S01]  /*11d0*/  IADD3 R2, PT, PT, -R7, RZ, RZ ;  /* 0x000000ff07027210 */ /* 0x000fe20007ffe1ff */
[----:B------:R-:W-:Y:S02]  /*11e0*/  @!P1 IMAD R5, R6, R9, R7 ;  /* 0x0000000906059224 */ /* 0x000fe400078e0207 */
[----:B------:R-:W-:Y:S02]  /*11f0*/  @!P1 IMAD.MOV.U32 R7, RZ, RZ, R3 ;  /* 0x000000ffff079224 */ /* 0x000fe400078e0003 */
[----:B------:R-:W-:Y:S02]  /*1200*/  IMAD R2, R10, R2, R21 ;  /* 0x000000020a027224 */ /* 0x000fe400078e0215 */
[----:B------:R-:W-:-:S02]  /*1210*/  IMAD R20, R5, R4, R13 ;  /* 0x0000000405147224 */ /* 0x000fc400078e020d */
[----:B------:R-:W-:Y:S02]  /*1220*/  IMAD R21, R7, R10, R2 ;  /* 0x0000000a07157224 */ /* 0x000fe400078e0202 */
.L_x_15:
[----:B------:R-:W1:Y:S01]  /*1230*/  LDCU UR4, c[0x0][0xb30] ;  /* 0x00016600ff0477ac */ /* 0x000e620008000800 */
[----:B------:R-:W2:Y:S08]  /*1240*/  S2UR UR37, SR_CgaCtaId ;  /* 0x00000000002579c3 */ /* 0x000eb00000008800 */
[----:B------:R-:W3:Y:S01]  /*1250*/  LDC R72, c[0x0][0xb24] ;  /* 0x0002c900ff487b82 */ /* 0x000ee20000000800 */
[----:B-1----:R-:W-:-:S09]  /*1260*/  UISETP.NE.AND UP1, UPT, UR4, 0x1, UPT ;  /* 0x000000010400788c */ /* 0x002fd2000bf25270 */
[----:B--2---:R-:W-:Y:S05]  /*1270*/  BRA.U UP1, `(.L_x_16) ;  /* 0x0000000101407547 */ /* 0x004fea000b800000 */
[----:B------:R-:W1:Y:S08]  /*1280*/  LDC.64 R4, c[0x0][0xb10] ;  /* 0x0002c400ff047b82 */ /* 0x000e700000000a00 */
[----:B------:R-:W2:Y:S08]  /*1290*/  LDC.64 R2, c[0x0][0xb18] ;  /* 0x0002c600ff027b82 */ /* 0x000eb00000000a00 */
[----:B------:R-:W4:Y:S08]  /*12a0*/  LDC R6, c[0x0][0xb20] ;  /* 0x0002c800ff067b82 */ /* 0x000f300000000800 */
[----:B------:R-:W3:Y:S01]  /*12b0*/  LDC R8, c[0x0][0xb0c] ;  /* 0x0002c300ff087b82 */ /* 0x000ee20000000800 */
[----:B-1----:R-:W-:-:S05]  /*12c0*/  IMAD.HI.U32 R4, R21, R4, RZ ;  /* 0x0000000415047227 */ /* 0x002fca00078e00ff */
[----:B------:R-:W-:Y:S01]  /*12d0*/  SHF.R.U32.HI R4, RZ, R5, R4 ;  /* 0x00000005ff047219 */ /* 0x000fe20000011604 */
[----:B--2---:R-:W-:Y:S01]  /*12e0*/  IMAD.HI.U32 R3, R20, R3, RZ ;  /* 0x0000000314037227 */ /* 0x004fe200078e00ff */
[----:B------:R-:W-:-:S04]  /*12f0*/  ISETP.NE.AND P0, PT, R2, 0x1, PT ;  /* 0x000000010200780c */ /* 0x000fc80003f05270 */
[----:B----4-:R-:W-:-:S04]  /*1300*/  SHF.R.U32.HI R3, RZ, R6, R3 ;  /* 0x00000006ff037219 */ /* 0x010fc80000011603 */
[----:B------:R-:W-:Y:S02]  /*1310*/  SEL R3, R20, R3, !P0 ;  /* 0x0000000314037207 */ /* 0x000fe40004000000 */
[----:B---3--:R-:W-:-:S04]  /*1320*/  ISETP.NE.AND P1, PT, R8, 0x1, PT ;  /* 0x000000010800780c */ /* 0x008fc80003f25270 */
[----:B------:R-:W-:-:S05]  /*1330*/  SEL R4, R21, R4, !P1 ;  /* 0x0000000415047207 */ /* 0x000fca0004800000 */
[----:B------:R-:W-:Y:S02]  /*1340*/  IMAD.IADD R5, R3, 0x1, -R4 ;  /* 0x0000000103057824 */ /* 0x000fe400078e0a04 */
[----:B------:R-:W-:Y:S02]  /*1350*/  IMAD.IADD R3, R4, 0x1, -R3 ;  /* 0x0000000104037824 */ /* 0x000fe400078e0a03 */
[----:B------:R-:W-:Y:S02]  /*1360*/  IMAD R21, R5, R8, R21 ;  /* 0x0000000805157224 */ /* 0x000fe400078e0215 */
[----:B------:R-:W-:-:S07]  /*1370*/  IMAD R20, R3, R2, R20 ;  /* 0x0000000203147224 */ /* 0x000fce00078e0214 */
.L_x_16:
[----:B------:R-:W-:Y:S01]  /*1380*/  BAR.SYNC.DEFER_BLOCKING 0x0 ;  /* 0x0000000000007b1d */ /* 0x000fe20000010000 */
[----:B------:R-:W-:Y:S01]  /*1390*/  UISETP.NE.AND UP1, UPT, UR8, 0x2, UPT ;  /* 0x000000020800788c */ /* 0x000fe2000bf25270 */
[----:B------:R-:W-:Y:S02]  /*13a0*/  ISETP.NE.OR P5, PT, R0, 0x2, !P5 ;  /* 0x000000020000780c */ /* 0x000fe40006fa5670 */
[----:B------:R-:W-:-:S06]  /*13b0*/  LOP3.LUT R2, R185, 0x1f, RZ, 0xc0, !PT ;  /* 0x0000001fb9027812 */ /* 0x000fcc00078ec0ff */
[----:B------:R-:W-:Y:S05]  /*13c0*/  BRA.U UP1, `(.L_x_17) ;  /* 0x0000001101f87547 */ /* 0x000fea000b800000 */
[----:B------:R-:W1:Y:S01]  /*13d0*/  LDCU UR13, c[0x0][0x38c] ;  /* 0x00007180ff0d77ac */ /* 0x000e620008000800 */
[----:B------:R-:W2:Y:S01]  /*13e0*/  LDC R9, c[0x0][0x370] ;  /* 0x0000dc00ff097b82 */ /* 0x000ea20000000800 */
[----:B------:R-:W-:Y:S01]  /*13f0*/  PLOP3.LUT P1, PT, PT, PT, UP2, 0x80, 0x8 ;  /* 0x000000000008781c */ /* 0x000fe20003f2f028 */
[----:B------:R-:W-:Y:S01]  /*1400*/  IMAD.MOV.U32 R15, RZ, RZ, 0x1 ;  /* 0x00000001ff0f7424 */ /* 0x000fe200078e00ff */
[----:B------:R-:W-:Y:S01]  /*1410*/  ISETP.EQ.OR P4, PT, R2, RZ, P5 ;  /* 0x000000ff0200720c */ /* 0x000fe20002f82670 */
[----:B------:R-:W-:Y:S01]  /*1420*/  IMAD.MOV.U32 R14, RZ, RZ, RZ ;  /* 0x000000ffff0e7224 */ /* 0x000fe200078e00ff */
[----:B------:R-:W-:Y:S02]  /*1430*/  PLOP3.LUT P1, PT, P1, PT, PT, 0x8, 0x80 ;  /* 0x000000000080781c */ /* 0x000fe40000f2e170 */
[----:B------:R-:W-:Y:S01]  /*1440*/  CS2R R12, SRZ ;  /* 0x00000000000c7805 */ /* 0x000fe2000001ff00 */
[----:B------:R-:W-:Y:S01]  /*1450*/  IMAD.MOV.U32 R10, RZ, RZ, 0x1 ;  /* 0x00000001ff0a7424 */ /* 0x000fe200078e00ff */
[----:B------:R-:W4:Y:S01]  /*1460*/  LDC R0, c[0x0][0x374] ;  /* 0x0000dd00ff007b82 */ /* 0x000f220000000800 */
[----:B------:R-:W2:Y:S01]  /*1470*/  LDCU.64 UR22, c[0x0][0x348] ;  /* 0x00006900ff1677ac */ /* 0x000ea20008000a00 */
[----:B------:R-:W-:Y:S01]  /*1480*/  UMOV UR6, URZ ;  /* 0x000000ff00067c82 */ /* 0x000fe20008000000 */
[----:B-1----:R-:W-:-:S04]  /*1490*/  UIADD3 UR5, UPT, UPT, UR13, 0x3f, URZ ;  /* 0x0000003f0d057890 */ /* 0x002fc8000fffe0ff */
[----:B------:R-:W-:-:S04]  /*14a0*/  USHF.R.S32.HI UR4, URZ, 0x1f, UR5 ;  /* 0x0000001fff047899 */ /* 0x000fc80008011405 */
[----:B------:R-:W-:-:S04]  /*14b0*/  ULEA.HI UR4, UR4, UR5, URZ, 0x6 ;  /* 0x0000000504047291 */ /* 0x000fc8000f8f30ff */
[----:B------:R-:W-:Y:S02]  /*14c0*/  USHF.R.S32.HI UR15, URZ, 0x6, UR4 ;  /* 0x00000006ff0f7899 */ /* 0x000fe40008011404 */
[----:B------:R-:W-:Y:S02]  /*14d0*/  UIADD3 UR4, UPT, UPT, UR13, -0x1, URZ ;  /* 0xffffffff0d047890 */ /* 0x000fe4000fffe0ff */
[----:B------:R-:W-:Y:S02]  /*14e0*/  UISETP.LT.U32.AND UP0, UPT, UR15, 0x7, UPT ;  /* 0x000000070f00788c */ /* 0x000fe4000bf01070 */
[----:B------:R-:W-:Y:S02]  /*14f0*/  UISETP.GE.U32.AND UP1, UPT, UR4, -0x7f, UPT ;  /* 0xffffff810400788c */ /* 0x000fe4000bf26070 */
[----:B------:R-:W-:Y:S02]  /*1500*/  USEL UR14, UR15, 0x7, UP0 ;  /* 0x000000070f0e7887 */ /* 0x000fe40008000000 */
[----:B------:R-:W-:-:S02]  /*1510*/  UIADD3 UR13, UPT, UPT, UR13, 0x7e, URZ ;  /* 0x0000007e0d0d7890 */ /* 0x000fc4000fffe0ff */
[----:B------:R-:W-:Y:S02]  /*1520*/  UIADD3 UR5, UPT, UPT, UR14, -0x1, URZ ;  /* 0xffffffff0e057890 */ /* 0x000fe4000fffe0ff */
[----:B------:R-:W-:-:S03]  /*1530*/  UIADD3 UR7, UPT, UPT, UR15, -UR14, URZ ;  /* 0x8000000e0f077290 */ /* 0x000fc6000fffe0ff */
[----:B------:R-:W-:-:S04]  /*1540*/  @UP1 UIADD3 UR5, UPT, UPT, UR14, URZ, URZ ;  /* 0x000000ff0e051290 */ /* 0x000fc8000fffe0ff */
[----:B--2---:R-:W-:-:S12]  /*1550*/  UIADD3 UR5, UPT, UPT, UR5, 0x1, URZ ;  /* 0x0000000105057890 */ /* 0x004fd8000fffe0ff */
.L_x_35:
[----:B------:R-:W-:Y:S01]  /*1560*/  UISETP.NE.AND UP0, UPT, UR37, URZ, UPT ;  /* 0x000000ff2500728c */ /* 0x000fe2000bf05270 */
[----:B------:R-:W1:Y:S08]  /*1570*/  S2UR UR37, SR_CgaCtaId ;  /* 0x00000000002579c3 */ /* 0x000e700000008800 */
[----:B------:R-:W-:Y:S05]  /*1580*/  BRA.U UP0, `(.L_x_18) ;  /* 0x0000000100347547 */ /* 0x000fea000b800000 */
[----:B------:R-:W2:Y:S01]  /*1590*/  S2R R2, SR_CgaCtaId ;  /* 0x0000000000027919 */ /* 0x000ea20000008800 */
[----:B------:R-:W-:-:S04]  /*15a0*/  MOV R3, 0x400 ;  /* 0x0000040000037802 */ /* 0x000fc80000000f00 */
[----:B--2---:R-:W-:Y:S02]  /*15b0*/  LEA R3, R2, R3, 0x18 ;  /* 0x0000000302037211 */ /* 0x004fe400078ec0ff */
[----:B------:R-:W-:-:S03]  /*15c0*/  SHF.L.U32 R2, R10, 0x1f, RZ ;  /* 0x0000001f0a027819 */ /* 0x000fc600000006ff */
[----:B------:R-:W-:-:S04]  /*15d0*/  IMAD R3, R12, 0x8, R3 ;  /* 0x000000080c037824 */ /* 0x000fc800078e0203 */
[----:B------:R-:W2:Y:S02]  /*15e0*/  SYNCS.PHASECHK.TRANS64.TRYWAIT P0, [R3+URZ+0x110], R2 ;  /* 0x00011002030075a7 */ /* 0x000ea400080011ff */
[----:B--2---:R-:W-:Y:S05]  /*15f0*/  @!P0 BRA `(.L_x_19) ;  /* 0x0000009800ec8947 */ /* 0x004fea0003800000 */
.L_x_129:
[----:B------:R-:W-:Y:S01]  /*1600*/  VIADD R12, R12, 0x1 ;  /* 0x000000010c0c7836 */ /* 0x000fe20000000000 */
[----:B------:R2:W-:Y:S04]  /*1610*/  SYNCS.ARRIVE.TRANS64.A1T0 RZ, [R3+URZ+0x100], RZ ;  /* 0x000100ff03ff79a7 */ /* 0x0005e800081000ff */
[----:B------:R-:W-:-:S04]  /*1620*/  ISETP.NE.AND P0, PT, R12, 0x2, PT ;  /* 0x000000020c00780c */ /* 0x000fc80003f05270 */
[----:B------:R-:W-:Y:S02]  /*1630*/  SEL R12, R12, RZ, P0 ;  /* 0x000000ff0c0c7207 */ /* 0x000fe40000000000 */
[----:B--2---:R-:W-:-:S04]  /*1640*/  SEL R3, RZ, 0x1, P0 ;  /* 0x00000001ff037807 */ /* 0x004fc80000000000 */
[----:B------:R-:W-:-:S07]  /*1650*/  LOP3.LUT R10, R10, R3, RZ, 0x3c, !PT ;  /* 0x000000030a0a7212 */ /* 0x000fce00078e3cff */
.L_x_18:
[----:B------:R-:W-:Y:S01]  /*1660*/  UMOV UR4, 0x400 ;  /* 0x0000040000047882 */ /* 0x000fe20000000000 */
[----:B------:R-:W-:Y:S01]  /*1670*/  SHF.L.U32 R2, R15, 0x1f, RZ ;  /* 0x0000001f0f027819 */ /* 0x000fe200000006ff */
[----:B-1----:R-:W-:Y:S01]  /*1680*/  ULEA UR4, UR37, UR4, 0x18 ;  /* 0x0000000425047291 */ /* 0x002fe2000f8ec0ff */
[----:B------:R-:W-:Y:S01]  /*1690*/  R2UR UR34, R21 ;  /* 0x00000000152272ca */ /* 0x000fe200000e0000 */
[----:B------:R-:W-:Y:S01]  /*16a0*/  UISETP.GE.U32.AND UP0, UPT, UR13, 0x7f, UPT ;  /* 0x0000007f0d00788c */ /* 0x000fe2000bf06070 */
[----:B------:R-:W-:Y:S01]  /*16b0*/  R2UR UR18, R20 ;  /* 0x00000000141272ca */ /* 0x000fe200000e0000 */
[----:B------:R-:W-:Y:S01]  /*16c0*/  ULEA UR8, UR6, UR4, 0x3 ;  /* 0x0000000406087291 */ /* 0x000fe2000f8e18ff */
[----:B------:R-:W-:-:S08]  /*16d0*/  UMOV UR21, URZ ;  /* 0x000000ff00157c82 */ /* 0x000fd00008000000 */
[----:B------:R1:W2:Y:S01]  /*16e0*/  SYNCS.PHASECHK.TRANS64.TRYWAIT P0, [UR8+0x38], R2 ;  /* 0x00003802ff0075a7 */ /* 0x0002a20008001108 */
[----:B------:R-:W-:Y:S02]  /*16f0*/  USHF.L.U32 UR34, UR34, 0x7, URZ ;  /* 0x0000000722227899 */ /* 0x000fe400080006ff */
[----:B------:R-:W-:Y:S01]  /*1700*/  USHF.L.U32 UR18, UR18, 0x8, URZ ;  /* 0x0000000812127899 */ /* 0x000fe200080006ff */
[----:B------:R-:W-:Y:S11]  /*1710*/  BRA.U !UP0, `(.L_x_20) ;  /* 0x0000000108c07547 */ /* 0x000ff6000b800000 */
[----:B------:R-:W-:Y:S01]  /*1720*/  UIADD3 UR10, UPT, UPT, UR18, 0x80, URZ ;  /* 0x00000080120a7890 */ /* 0x000fe2000fffe0ff */
[----:B------:R-:W-:Y:S01]  /*1730*/  UMOV UR24, URZ ;  /* 0x000000ff00187c82 */ /* 0x000fe20008000000 */
[----:B------:R-:W-:-:S10]  /*1740*/  UMOV UR25, UR6 ;  /* 0x0000000600197c82 */ /* 0x000fd40008000000 */
.L_x_25:
[----:B-1----:R-:W-:Y:S01]  /*1750*/  ULEA UR33, UR25, UR4, 0x3 ;  /* 0x0000000419217291 */ /* 0x002fe2000f8e18ff */
[----:B--2---:R-:W-:Y:S01]  /*1760*/  @!P5 MOV R3, 0x6000 ;  /* 0x000060000003d802 */ /* 0x004fe20000000f00 */
[----:B--2---:R-:W-:Y:S10]  /*1770*/  @P0 BRA `(.L_x_21) ;  /* 0x00000000000c0947 */ /* 0x004ff40003800000 */
[----:B------:R-:W-:-:S04]  /*1780*/  SHF.L.U32 R5, R15, 0x1f, RZ ;  /* 0x0000001f0f057819 */ /* 0x000fc800000006ff */
[----:B------:R-:W2:Y:S02]  /*1790*/  SYNCS.PHASECHK.TRANS64.TRYWAIT P0, [UR33+0x38], R5 ;  /* 0x00003805ff0075a7 */ /* 0x000ea40008001121 */
[----:B--2---:R-:W-:Y:S05]  /*17a0*/  @!P0 BRA `(.L_x_22) ;  /* 0x0000009800948947 */ /* 0x004fea0003800000 */
.L_x_21:
[----:B------:R2:W-:Y:S01]  /*17b0*/  @!P5 SYNCS.ARRIVE.TRANS64 RZ, [UR33], R3 ;  /* 0x00000003ffffd9a7 */ /* 0x0005e20008000021 */
[----:B------:R-:W-:Y:S04]  /*17c0*/  BSSY.RECONVERGENT B0, `(.L_x_23) ;  /* 0x0000003000007945 */ /* 0x000fe80003800200 */
[----:B------:R-:W-:Y:S05]  /*17d0*/  @P4 BRA `(.L_x_24) ;  /* 0x0000000000044947 */ /* 0x000fea0003800000 */
[----:B------:R-:W-:Y:S05]  /*17e0*/  BPT.TRAP 0x1 ;  /* 0x000000040000795c */ /* 0x000fea0000300000 */
.L_x_24:
[----:B------:R-:W-:Y:S05]  /*17f0*/  BSYNC.RECONVERGENT B0 ;  /* 0x0000000000007941 */ /* 0x000fea0003800200 */
.L_x_23:
[----:B------:R-:W-:Y:S02]  /*1800*/  UIADD3 UR6, UPT, UPT, UR25, 0x1, URZ ;  /* 0x0000000119067890 */ /* 0x000fe4000fffe0ff */
[----:B------:R-:W-:Y:S02]  /*1810*/  ULEA UR32, UR25, UR4, 0xd ;  /* 0x0000000419207291 */ /* 0x000fe4000f8e68ff */
[----:B------:R-:W-:Y:S02]  /*1820*/  UISETP.NE.AND UP0, UPT, UR6, 0x7, UPT ;  /* 0x000000070600788c */ /* 0x000fe4000bf05270 */
[----:B------:R-:W-:Y:S02]  /*1830*/  UIADD3 UR30, UP1, UPT, UR22, 0x80, URZ ;  /* 0x00000080161e7890 */ /* 0x000fe4000ff3e0ff */
[----:B------:R-:W-:Y:S02]  /*1840*/  USEL UR9, URZ, 0x1, UP0 ;  /* 0x00000001ff097887 */ /* 0x000fe40008000000 */
[----:B------:R-:W-:-:S02]  /*1850*/  USEL UR6, UR6, URZ, UP0 ;  /* 0x000000ff06067287 */ /* 0x000fc40008000000 */
[----:B------:R-:W-:Y:S02]  /*1860*/  UIADD3 UR28, UP0, UPT, UR22, 0x180, URZ ;  /* 0x00000180161c7890 */ /* 0x000fe4000ff1e0ff */
[----:B------:R-:W-:Y:S01]  /*1870*/  ULEA UR8, UR6, UR4, 0x3 ;  /* 0x0000000406087291 */ /* 0x000fe2000f8e18ff */
[----:B------:R-:W-:Y:S01]  /*1880*/  LOP3.LUT R15, R15, UR9, RZ, 0x3c, !PT ;  /* 0x000000090f0f7c12 */ /* 0x000fe2000f8e3cff */
[----:B------:R-:W-:Y:S02]  /*1890*/  USHF.L.U32 UR35, UR24, 0x6, URZ ;  /* 0x0000000618237899 */ /* 0x000fe400080006ff */
[----:B------:R-:W-:Y:S01]  /*18a0*/  UIADD3.X UR31, UPT, UPT, URZ, UR23, URZ, UP1, !UPT ;  /* 0x00000017ff1f7290 */ /* 0x000fe20008ffe4ff */
[----:B-1----:R-:W-:Y:S01]  /*18b0*/  SHF.L.U32 R2, R15, 0x1f, RZ ;  /* 0x0000001f0f027819 */ /* 0x002fe200000006ff */
[----:B------:R-:W-:Y:S02]  /*18c0*/  UIADD3 UR32, UPT, UPT, UR32, 0xc400, URZ ;  /* 0x0000c40020207890 */ /* 0x000fe4000fffe0ff */
[----:B------:R-:W-:Y:S01]  /*18d0*/  UIADD3.X UR29, UPT, UPT, URZ, UR23, URZ, UP0, !UPT ;  /* 0x00000017ff1d7290 */ /* 0x000fe200087fe4ff */
[----:B------:R1:W1:Y:S01]  /*18e0*/  SYNCS.PHASECHK.TRANS64.TRYWAIT P0, [UR8+0x38], R2 ;  /* 0x00003802ff0075a7 */ /* 0x0002620008001108 */
[----:B------:R-:W-:Y:S01]  /*18f0*/  ULEA UR8, UR25, UR4, 0xe ;  /* 0x0000000419087291 */ /* 0x000fe2000f8e70ff */
[----:B------:R-:W-:Y:S01]  /*1900*/  UMOV UR26, 0x0 ;  /* 0x00000000001a7882 */ /* 0x000fe20000000000 */
[----:B------:R-:W-:-:S02]  /*1910*/  UMOV UR27, 0x10000000 ;  /* 0x10000000001b7882 */ /* 0x000fc40000000000 */
[----:B------:R-:W-:Y:S01]  /*1920*/  UIADD3 UR16, UPT, UPT, UR8, 0x1a400, URZ ;  /* 0x0001a40008107890 */ /* 0x000fe2000fffe0ff */
[----:B------:R1:W-:Y:S01]  /*1930*/  UTMALDG.3D [UR32], [UR30], desc[UR26] ;  /* 0x00001a201e0075b4 */ /* 0x0003e20008011000 */
[----:B------:R-:W-:Y:S01]  /*1940*/  UIADD3 UR8, UPT, UPT, UR8, 0x1c400, URZ ;  /* 0x0001c40008087890 */ /* 0x000fe2000fffe0ff */
[----:B------:R-:W-:Y:S01]  /*1950*/  UMOV UR17, UR33 ;  /* 0x0000002100117c82 */ /* 0x000fe20008000000 */
[----:B------:R-:W-:Y:S01]  /*1960*/  UMOV UR20, UR36 ;  /* 0x0000002400147c82 */ /* 0x000fe20008000000 */
[----:B------:R-:W-:Y:S01]  /*1970*/  UMOV UR19, UR35 ;  /* 0x0000002300137c82 */ /* 0x000fe20008000000 */
[----:B------:R-:W-:Y:S01]  /*1980*/  UMOV UR12, UR36 ;  /* 0x00000024000c7c82 */ /* 0x000fe20008000000 */
[----:B------:R-:W-:Y:S01]  /*1990*/  UMOV UR9, UR33 ;  /* 0x0000002100097c82 */ /* 0x000fe20008000000 */
[----:B------:R-:W-:Y:S01]  /*19a0*/  UMOV UR11, UR35 ;  /* 0x00000023000b7c82 */ /* 0x000fe20008000000 */
[----:B------:R1:W-:Y:S01]  /*19b0*/  UTMALDG.3D [UR16], [UR28], desc[UR26] ;  /* 0x00001a101c0075b4 */ /* 0x0003e20008011000 */
[----:B------:R-:W-:Y:S01]  /*19c0*/  UIADD3 UR24, UPT, UPT, UR24, 0x1, URZ ;  /* 0x0000000118187890 */ /* 0x000fe2000fffe0ff */
[----:B------:R-:W-:Y:S01]  /*19d0*/  UMOV UR21, UR5 ;  /* 0x0000000500157c82 */ /* 0x000fe20008000000 */
[----:B------:R-:W-:-:S02]  /*19e0*/  UMOV UR25, UR6 ;  /* 0x0000000600197c82 */ /* 0x000fc40008000000 */
[----:B------:R-:W-:Y:S01]  /*19f0*/  UISETP.NE.AND UP0, UPT, UR24, UR5, UPT ;  /* 0x000000051800728c */ /* 0x000fe2000bf05270 */
[----:B------:R1:W-:Y:S08]  /*1a00*/  UTMALDG.3D [UR8], [UR28], desc[UR26] ;  /* 0x00001a081c0075b4 */ /* 0x0003f00008011000 */
[----:B------:R-:W-:Y:S05]  /*1a10*/  BRA.U UP0, `(.L_x_25) ;  /* 0xfffffffd004c7547 */ /* 0x000fea000b83ffff */
.L_x_20:
[----:B-1----:R-:W-:Y:S01]  /*1a20*/  ULEA UR8, UR6, UR4, 0x3 ;  /* 0x0000000406087291 */ /* 0x002fe2000f8e18ff */
[----:B------:R-:W-:Y:S01]  /*1a30*/  SHF.L.U32 R2, R15, 0x1f, RZ ;  /* 0x0000001f0f027819 */ /* 0x000fe200000006ff */
[----:B------:R-:W-:Y:S01]  /*1a40*/  @!P1 SYNCS.ARRIVE.TRANS64.A1T0 RZ, [UR4+0xb8], RZ ;  /* 0x0000b8ffffff99a7 */ /* 0x000fe20008100004 */
[----:B------:R-:W-:-:S06]  /*1a50*/  UISETP.GT.AND UP0, UPT, UR15, UR14, UPT ;  /* 0x0000000e0f00728c */ /* 0x000fcc000bf04270 */
[----:B--2---:R1:W2:Y:S03]  /*1a60*/  SYNCS.PHASECHK.TRANS64.TRYWAIT P0, [UR8+0x38], R2 ;  /* 0x00003802ff0075a7 */ /* 0x0042a60008001108 */
[----:B------:R-:W-:Y:S05]  /*1a70*/  BRA.U !UP0, `(.L_x_26) ;  /* 0x0000000108c47547 */ /* 0x000fea000b800000 */
[----:B------:R-:W-:Y:S02]  /*1a80*/  UIADD3 UR29, UPT, UPT, UR7, UR21, URZ ;  /* 0x00000015071d7290 */ /* 0x000fe4000fffe0ff */
[----:B------:R-:W-:Y:S01]  /*1a90*/  UIADD3 UR10, UPT, UPT, UR18, 0x80, URZ ;  /* 0x00000080120a7890 */ /* 0x000fe2000fffe0ff */
[----:B------:R-:W-:-:S11]  /*1aa0*/  UMOV UR35, UR6 ;  /* 0x0000000600237c82 */ /* 0x000fd60008000000 */
.L_x_31:
[----:B-1----:R-:W-:Y:S01]  /*1ab0*/  ULEA UR25, UR35, UR4, 0x3 ;  /* 0x0000000423197291 */ /* 0x002fe2000f8e18ff */
[----:B--2---:R-:W-:Y:S01]  /*1ac0*/  @!P5 MOV R3, 0x6000 ;  /* 0x000060000003d802 */ /* 0x004fe20000000f00 */
[----:B--2---:R-:W-:Y:S10]  /*1ad0*/  @P0 BRA `(.L_x_27) ;  /* 0x00000000000c0947 */ /* 0x004ff40003800000 */
[----:B------:R-:W-:-:S04]  /*1ae0*/  SHF.L.U32 R5, R15, 0x1f, RZ ;  /* 0x0000001f0f057819 */ /* 0x000fc800000006ff */
[----:B------:R-:W2:Y:S02]  /*1af0*/  SYNCS.PHASECHK.TRANS64.TRYWAIT P0, [UR25+0x38], R5 ;  /* 0x00003805ff0075a7 */ /* 0x000ea40008001119 */
[----:B--2---:R-:W-:Y:S05]  /*1b00*/  @!P0 BRA `(.L_x_28) ;  /* 0x0000009400d48947 */ /* 0x004fea0003800000 */
.L_x_27:
[----:B------:R2:W-:Y:S01]  /*1b10*/  @!P5 SYNCS.ARRIVE.TRANS64 RZ, [UR25], R3 ;  /* 0x00000003ffffd9a7 */ /* 0x0005e20008000019 */
[----:B------:R-:W-:Y:S04]  /*1b20*/  BSSY.RECONVERGENT B0, `(.L_x_29) ;  /* 0x0000003000007945 */ /* 0x000fe80003800200 */
[----:B------:R-:W-:Y:S05]  /*1b30*/  @P4 BRA `(.L_x_30) ;  /* 0x0000000000044947 */ /* 0x000fea0003800000 */
[----:B------:R-:W-:Y:S05]  /*1b40*/  BPT.TRAP 0x1 ;  /* 0x000000040000795c */ /* 0x000fea0000300000 */
.L_x_30:
[----:B------:R-:W-:Y:S05]  /*1b50*/  BSYNC.RECONVERGENT B0 ;  /* 0x0000000000007941 */ /* 0x000fea0003800200 */
.L_x_29:
        /* <DEDUP_REMOVED lines=10> */
[----:B------:R-:W-:Y:S01]  /*1c00*/  UIADD3 UR24, UPT, UPT, UR24, 0xc400, URZ ;  /* 0x0000c40018187890 */ /* 0x000fe2000fffe0ff */
[----:B-1----:R-:W-:Y:S01]  /*1c10*/  SHF.L.U32 R2, R15, 0x1f, RZ ;  /* 0x0000001f0f027819 */ /* 0x002fe200000006ff */
[----:B------:R-:W-:Y:S02]  /*1c20*/  UIADD3.X UR39, UPT, UPT, URZ, UR23, URZ, UP1, !UPT ;  /* 0x00000017ff277290 */ /* 0x000fe40008ffe4ff */
[----:B------:R-:W-:Y:S01]  /*1c30*/  UIADD3.X UR33, UPT, UPT, URZ, UR23, URZ, UP0, !UPT ;  /* 0x00000017ff217290 */ /* 0x000fe200087fe4ff */
[----:B------:R1:W1:Y:S01]  /*1c40*/  SYNCS.PHASECHK.TRANS64.TRYWAIT P0, [UR8+0x38], R2 ;  /* 0x00003802ff0075a7 */ /* 0x0002620008001108 */
[----:B------:R-:W-:Y:S01]  /*1c50*/  ULEA UR8, UR35, UR4, 0xe ;  /* 0x0000000423087291 */ /* 0x000fe2000f8e70ff */
[----:B------:R-:W-:Y:S01]  /*1c60*/  UMOV UR30, 0x0 ;  /* 0x00000000001e7882 */ /* 0x000fe20000000000 */
[----:B------:R-:W-:-:S02]  /*1c70*/  UMOV UR31, 0x10000000 ;  /* 0x10000000001f7882 */ /* 0x000fc40000000000 */
[----:B------:R-:W-:Y:S02]  /*1c80*/  UIADD3 UR16, UPT, UPT, UR8, 0x1a400, URZ ;  /* 0x0001a40008107890 */ /* 0x000fe4000fffe0ff */
[----:B------:R-:W-:Y:S01]  /*1c90*/  UIADD3 UR8, UPT, UPT, UR8, 0x1c400, URZ ;  /* 0x0001c40008087890 */ /* 0x000fe2000fffe0ff */
[----:B------:R-:W-:Y:S01]  /*1ca0*/  UMOV UR26, UR34 ;  /* 0x00000022001a7c82 */ /* 0x000fe20008000000 */
[----:B------:R-:W-:Y:S01]  /*1cb0*/  UMOV UR28, UR36 ;  /* 0x00000024001c7c82 */ /* 0x000fe20008000000 */
[----:B------:R-:W-:Y:S01]  /*1cc0*/  UMOV UR17, UR25 ;  /* 0x0000001900117c82 */ /* 0x000fe20008000000 */
[----:B------:R-:W-:Y:S01]  /*1cd0*/  UMOV UR20, UR36 ;  /* 0x0000002400147c82 */ /* 0x000fe20008000000 */
[----:B------:R-:W-:Y:S01]  /*1ce0*/  UMOV UR19, UR27 ;  /* 0x0000001b00137c82 */ /* 0x000fe20008000000 */
[----:B------:R-:W-:Y:S01]  /*1cf0*/  UMOV UR12, UR36 ;  /* 0x00000024000c7c82 */ /* 0x000fe20008000000 */
[----:B------:R-:W-:Y:S01]  /*1d00*/  UMOV UR9, UR25 ;  /* 0x0000001900097c82 */ /* 0x000fe20008000000 */
[----:B------:R1:W-:Y:S01]  /*1d10*/  UTMALDG.3D [UR24], [UR38], desc[UR30] ;  /* 0x00001e18260075b4 */ /* 0x0003e20008011000 */
[----:B------:R-:W-:Y:S01]  /*1d20*/  UMOV UR11, UR27 ;  /* 0x0000001b000b7c82 */ /* 0x000fe20008000000 */
[----:B------:R-:W-:Y:S01]  /*1d30*/  UIADD3 UR21, UPT, UPT, UR21, 0x1, URZ ;  /* 0x0000000115157890 */ /* 0x000fe2000fffe0ff */
[----:B------:R-:W-:-:S03]  /*1d40*/  UMOV UR35, UR6 ;  /* 0x0000000600237c82 */ /* 0x000fc60008000000 */
[----:B------:R-:W-:Y:S01]  /*1d50*/  UISETP.NE.AND UP0, UPT, UR21, UR29, UPT ;  /* 0x0000001d1500728c */ /* 0x000fe2000bf05270 */
[----:B------:R1:W-:Y:S01]  /*1d60*/  UTMALDG.3D [UR16], [UR32], desc[UR30] ;  /* 0x00001e10200075b4 */ /* 0x0003e20008011000 */
[----:B------:R1:W-:Y:S07]  /*1d70*/  UTMALDG.3D [UR8], [UR32], desc[UR30] ;  /* 0x00001e08200075b4 */ /* 0x0003ee0008011000 */
[----:B------:R-:W-:Y:S05]  /*1d80*/  BRA.U UP0, `(.L_x_31) ;  /* 0xfffffffd00487547 */ /* 0x000fea000b83ffff */
.L_x_26:
[C---:B-1----:R-:W-:Y:S01]  /*1d90*/  LEA R2, R14.reuse, UR4, 0x3 ;  /* 0x000000040e027c11 */ /* 0x042fe2000f8e18ff */
[----:B------:R-:W-:Y:S01]  /*1da0*/  NOP ;  /* 0x0000000000007918 */ /* 0x000fe20000000000 */
[----:B--2---:R-:W-:Y:S02]  /*1db0*/  SHF.L.U32 R3, R13, 0x1f, RZ ;  /* 0x0000001f0d037819 */ /* 0x004fe400000006ff */
[----:B------:R-:W-:Y:S02]  /*1dc0*/  LEA R4, R14, UR4, 0x4 ;  /* 0x000000040e047c11 */ /* 0x000fe4000f8e20ff */
[----:B------:R-:W1:Y:S02]  /*1dd0*/  SYNCS.PHASECHK.TRANS64.TRYWAIT P0, [R2+URZ+0xc0], R3 ;  /* 0x0000c003020075a7 */ /* 0x000e6400080011ff */
[----:B-1----:R-:W-:Y:S05]  /*1de0*/  @!P0 BRA `(.L_x_32) ;  /* 0x0000009400348947 */ /* 0x002fea0003800000 */
.L_x_132:
[----:B------:R-:W2:Y:S01]  /*1df0*/  LDS.128 R4, [R4+0x130] ;  /* 0x0001300004047984 */ /* 0x000ea20000000c00 */
[----:B---3--:R-:W-:Y:S01]  /*1e00*/  ISETP.GE.AND P0, PT, R72, 0x1, PT ;  /* 0x000000014800780c */ /* 0x008fe20003f06270 */
[----:B-1----:R-:W-:Y:S01]  /*1e10*/  VIADD R2, R2, 0xd0 ;  /* 0x000000d002027836 */ /* 0x002fe20000000000 */
[----:B------:R-:W-:Y:S01]  /*1e20*/  @!PT LDS RZ, [RZ] ;  /* 0x00000000fffff984 */ /* 0x000fe20000000800 */
[----:B------:R-:W-:Y:S01]  /*1e30*/  @!PT LDS RZ, [RZ] ;  /* 0x00000000fffff984 */ /* 0x000fe20000000800 */
[----:B------:R-:W-:Y:S01]  /*1e40*/  @!PT LDS RZ, [RZ] ;  /* 0x00000000fffff984 */ /* 0x000fe20000000800 */
[----:B------:R-:W-:Y:S01]  /*1e50*/  @!PT LDS RZ, [RZ] ;  /* 0x00000000fffff984 */ /* 0x000fe20000000800 */
[----:B------:R1:W-:Y:S06]  /*1e60*/  MEMBAR.ALL.CTA ;  /* 0x0000000000007992 */ /* 0x0003ec0000008000 */
[----:B-1----:R-:W1:Y:S01]  /*1e70*/  FENCE.VIEW.ASYNC.S ;  /* 0x00000000000073c6 */ /* 0x002e620000000000 */
[----:B------:R-:W-:-:S04]  /*1e80*/  PRMT R2, RZ, 0x654, R2 ;  /* 0x00000654ff027816 */ /* 0x000fc80000000002 */
[----:B-1----:R1:W-:Y:S01]  /*1e90*/  SYNCS.ARRIVE.TRANS64.RED.A1T0 RZ, [R2+URZ], RZ ;  /* 0x000000ff02ff79a7 */ /* 0x0023e200081004ff */
[----:B--2---:R-:W-:-:S13]  /*1ea0*/  LOP3.LUT P2, RZ, R6, 0x1, RZ, 0xc0, !PT ;  /* 0x0000000106ff7812 */ /* 0x004fda000784c0ff */
[----:B------:R-:W-:Y:S01]  /*1eb0*/  @P2 SHF.R.U32.HI R3, RZ, 0x10, R5 ;  /* 0x00000010ff032819 */ /* 0x000fe20000011605 */
[----:B------:R-:W-:Y:S01]  /*1ec0*/  VOTEU.ANY UP0, P2 ;  /* 0x0000000000ff7886 */ /* 0x000fe20001000100 */
[----:B------:R-:W-:Y:S02]  /*1ed0*/  @P2 MOV R11, R4 ;  /* 0x00000004000b2202 */ /* 0x000fe40000000f00 */
[----:B------:R-:W-:Y:S02]  /*1ee0*/  @P2 R2UR.BROADCAST UR8, R3 ;  /* 0x00000000030822ca */ /* 0x000fe400008e0000 */
[----:B------:R-:W-:-:S11]  /*1ef0*/  @P2 LOP3.LUT R8, R5, 0xffff, RZ, 0xc0, !PT ;  /* 0x0000ffff05082812 */ /* 0x000fd600078ec0ff */
[----:B------:R-:W-:Y:S01]  /*1f00*/  @UP0 UMOV UR36, UR8 ;  /* 0x0000000800240c82 */ /* 0x000fe20008000000 */
[----:B-1----:R-:W-:Y:S05]  /*1f10*/  @!P0 BRA `(.L_x_33) ;  /* 0x0000000000b88947 */ /* 0x002fea0003800000 */
[----:B------:R-:W4:Y:S01]  /*1f20*/  LDC.64 R4, c[0x0][0xb18] ;  /* 0x0002c600ff047b82 */ /* 0x000f220000000a00 */
[----:B------:R-:W-:-:S07]  /*1f30*/  ISETP.NE.AND P3, PT, R72, 0x1, PT ;  /* 0x000000014800780c */ /* 0x000fce0003f65270 */
[----:B------:R-:W1:Y:S08]  /*1f40*/  LDC.64 R6, c[0x0][0xb10] ;  /* 0x0002c400ff067b82 */ /* 0x000e700000000a00 */
[----:B------:R-:W2:Y:S08]  /*1f50*/  LDC R16, c[0x0][0xb20] ;  /* 0x0002c800ff107b82 */ /* 0x000eb00000000800 */
[----:B------:R-:W3:Y:S01]  /*1f60*/  LDC R18, c[0x0][0xb0c] ;  /* 0x0002c300ff127b82 */ /* 0x000ee20000000800 */
[----:B----4-:R-:W-:Y:S01]  /*1f70*/  IMAD.HI.U32 R17, R0, R5, RZ ;  /* 0x0000000500117227 */ /* 0x010fe200078e00ff */
[----:B------:R-:W-:-:S03]  /*1f80*/  ISETP.NE.AND P0, PT, R4, 0x1, PT ;  /* 0x000000010400780c */ /* 0x000fc60003f05270 */
[----:B------:R-:W-:-:S03]  /*1f90*/  IMAD.HI.U32 R5, R8, R5, RZ ;  /* 0x0000000508057227 */ /* 0x000fc600078e00ff */
[----:B------:R-:W4:Y:S01]  /*1fa0*/  LDC.64 R2, c[0x0][0xb28] ;  /* 0x0002ca00ff027b82 */ /* 0x000f220000000a00 */
[----:B-1----:R-:W-:-:S04]  /*1fb0*/  IMAD.HI.U32 R20, R9, R6, RZ ;  /* 0x0000000609147227 */ /* 0x002fc800078e00ff */
[----:B------:R-:W-:Y:S01]  /*1fc0*/  IMAD.HI.U32 R22, R11, R6, RZ ;  /* 0x000000060b167227 */ /* 0x000fe200078e00ff */
[----:B------:R-:W-:Y:S02]  /*1fd0*/  SHF.R.U32.HI R20, RZ, R7, R20 ;  /* 0x00000007ff147219 */ /* 0x000fe40000011614 */
[-C--:B--2---:R-:W-:Y:S02]  /*1fe0*/  SHF.R.U32.HI R17, RZ, R16.reuse, R17 ;  /* 0x00000010ff117219 */ /* 0x084fe40000011611 */
[----:B------:R-:W-:Y:S02]  /*1ff0*/  SHF.R.U32.HI R5, RZ, R16, R5 ;  /* 0x00000010ff057219 */ /* 0x000fe40000011605 */
[----:B------:R-:W-:Y:S02]  /*2000*/  SEL R17, R0, R17, !P0 ;  /* 0x0000001100117207 */ /* 0x000fe40004000000 */
[----:B------:R-:W-:Y:S02]  /*2010*/  SHF.R.U32.HI R22, RZ, R7, R22 ;  /* 0x00000007ff167219 */ /* 0x000fe40000011616 */
[----:B---3--:R-:W-:-:S02]  /*2020*/  ISETP.NE.AND P1, PT, R18, 0x1, PT ;  /* 0x000000011200780c */ /* 0x008fc40003f25270 */
[----:B------:R-:W-:Y:S02]  /*2030*/  SEL R5, R8, R5, !P0 ;  /* 0x0000000508057207 */ /* 0x000fe40004000000 */
[----:B------:R-:W-:Y:S02]  /*2040*/  SEL R19, R9, R20, !P1 ;  /* 0x0000001409137207 */ /* 0x000fe40004800000 */
[----:B------:R-:W-:Y:S01]  /*2050*/  SEL R7, R11, R22, !P1 ;  /* 0x000000160b077207 */ /* 0x000fe20004800000 */
[----:B----4-:R-:W-:-:S04]  /*2060*/  IMAD.HI.U32 R20, R17, R2, RZ ;  /* 0x0000000211147227 */ /* 0x010fc800078e00ff */
[----:B------:R-:W-:Y:S01]  /*2070*/  IMAD.HI.U32 R6, R19, R2, RZ ;  /* 0x0000000213067227 */ /* 0x000fe200078e00ff */
[----:B------:R-:W-:-:S04]  /*2080*/  @P3 SHF.R.U32.HI R17, RZ, R3, R20 ;  /* 0x00000003ff113219 */ /* 0x000fc80000011614 */
[----:B------:R-:W-:Y:S01]  /*2090*/  @P3 SHF.R.U32.HI R19, RZ, R3, R6 ;  /* 0x00000003ff133219 */ /* 0x000fe20000011606 */
[----:B------:R-:W-:-:S04]  /*20a0*/  IMAD R17, R72, R17, RZ ;  /* 0x0000001148117224 */ /* 0x000fc800078e02ff */
[----:B------:R-:W-:Y:S01]  /*20b0*/  IMAD R6, R72, R19, RZ ;  /* 0x0000001348067224 */ /* 0x000fe200078e02ff */
[C---:B------:R-:W-:Y:S02]  /*20c0*/  ISETP.GE.AND P0, PT, R5.reuse, R17, PT ;  /* 0x000000110500720c */ /* 0x040fe40003f06270 */
[----:B------:R-:W-:Y:S02]  /*20d0*/  IADD3 R17, PT, PT, -R5, RZ, RZ ;  /* 0x000000ff05117210 */ /* 0x000fe40007ffe1ff */
[----:B------:R-:W-:Y:S01]  /*20e0*/  ISETP.GE.OR P0, PT, R7, R6, P0 ;  /* 0x000000060700720c */ /* 0x000fe20000706670 */
[----:B------:R-:W-:-:S04]  /*20f0*/  IMAD.HI.U32 R6, R5, R2, RZ ;  /* 0x0000000205067227 */ /* 0x000fc800078e00ff */
[----:B------:R-:W-:Y:S01]  /*2100*/  IMAD R8, R4, R17, R8 ;  /* 0x0000001104087224 */ /* 0x000fe200078e0208 */
[----:B------:R-:W-:-:S04]  /*2110*/  SHF.R.U32.HI R6, RZ, R3, R6 ;  /* 0x00000003ff067219 */ /* 0x000fc80000011606 */
[----:B------:R-:W-:-:S03]  /*2120*/  SEL R6, R5, R6, !P3 ;  /* 0x0000000605067207 */ /* 0x000fc60005800000 */
[----:B------:R-:W-:-:S04]  /*2130*/  @!P0 IMAD.HI.U32 R16, R7, R2, RZ ;  /* 0x0000000207108227 */ /* 0x000fc800078e00ff */
[----:B------:R-:W-:Y:S01]  /*2140*/  IMAD.MOV R2, RZ, RZ, -R6 ;  /* 0x000000ffff027224 */ /* 0x000fe200078e0a06 */
[----:B------:R-:W-:-:S03]  /*2150*/  @!P0 SHF.R.U32.HI R16, RZ, R3, R16 ;  /* 0x00000003ff108219 */ /* 0x000fc60000011610 */
[----:B------:R-:W-:Y:S01]  /*2160*/  IMAD R2, R72, R2, R5 ;  /* 0x0000000248027224 */ /* 0x000fe200078e0205 */
        /* <DEDUP_REMOVED lines=9> */
.L_x_33:
[----:B------:R-:W1:Y:S02]  /*2200*/  LDCU UR8, c[0x0][0xb30] ;  /* 0x00016600ff0877ac */ /* 0x000e640008000800 */
[----:B-1----:R-:W-:-:S09]  /*2210*/  UISETP.NE.AND UP0, UPT, UR8, 0x1, UPT ;  /* 0x000000010800788c */ /* 0x002fd2000bf05270 */
[----:B------:R-:W-:Y:S05]  /*2220*/  BRA.U UP0, `(.L_x_34) ;  /* 0x0000000100407547 */ /* 0x000fea000b800000 */
[----:B------:R-:W1:Y:S08]  /*2230*/  LDC.64 R4, c[0x0][0xb10] ;  /* 0x0002c400ff047b82 */ /* 0x000e700000000a00 */
[----:B------:R-:W2:Y:S08]  /*2240*/  LDC.64 R2, c[0x0][0xb18] ;  /* 0x0002c600ff027b82 */ /* 0x000eb00000000a00 */
[----:B------:R-:W3:Y:S08]  /*2250*/  LDC R6, c[0x0][0xb20] ;  /* 0x0002c800ff067b82 */ /* 0x000ef00000000800 */
[----:B------:R-:W4:Y:S01]  /*2260*/  LDC R16, c[0x0][0xb0c] ;  /* 0x0002c300ff107b82 */ /* 0x000f220000000800 */
[----:B-1----:R-:W-:-:S05]  /*2270*/  IMAD.HI.U32 R4, R11, R4, RZ ;  /* 0x000000040b047227 */ /* 0x002fca00078e00ff */
[----:B------:R-:W-:Y:S01]  /*2280*/  SHF.R.U32.HI R4, RZ, R5, R4 ;  /* 0x00000005ff047219 */ /* 0x000fe20000011604 */
[----:B--2---:R-:W-:Y:S01]  /*2290*/  IMAD.HI.U32 R3, R8, R3, RZ ;  /* 0x0000000308037227 */ /* 0x004fe200078e00ff */
[----:B------:R-:W-:-:S04]  /*22a0*/  ISETP.NE.AND P0, PT, R2, 0x1, PT ;  /* 0x000000010200780c */ /* 0x000fc80003f05270 */
[----:B---3--:R-:W-:-:S04]  /*22b0*/  SHF.R.U32.HI R3, RZ, R6, R3 ;  /* 0x00000006ff037219 */ /* 0x008fc80000011603 */
[----:B------:R-:W-:Y:S02]  /*22c0*/  SEL R3, R8, R3, !P0 ;  /* 0x0000000308037207 */ /* 0x000fe40004000000 */
[----:B----4-:R-:W-:-:S04]  /*22d0*/  ISETP.NE.AND P1, PT, R16, 0x1, PT ;  /* 0x000000011000780c */ /* 0x010fc80003f25270 */
[----:B------:R-:W-:-:S05]  /*22e0*/  SEL R4, R11, R4, !P1 ;  /* 0x000000040b047207 */ /* 0x000fca0004800000 */
[----:B------:R-:W-:Y:S02]  /*22f0*/  IMAD.IADD R5, R3, 0x1, -R4 ;  /* 0x0000000103057824 */ /* 0x000fe400078e0a04 */
[----:B------:R-:W-:Y:S02]  /*2300*/  IMAD.IADD R3, R4, 0x1, -R3 ;  /* 0x0000000104037824 */ /* 0x000fe400078e0a03 */
[----:B------:R-:W-:Y:S02]  /*2310*/  IMAD R11, R5, R16, R11 ;  /* 0x00000010050b7224 */ /* 0x000fe400078e020b */
[----:B------:R-:W-:-:S07]  /*2320*/  IMAD R8, R3, R2, R8 ;  /* 0x0000000203087224 */ /* 0x000fce00078e0208 */
.L_x_34:
[----:B------:R-:W-:Y:S01]  /*2330*/  VIADD R14, R14, 0x1 ;  /* 0x000000010e0e7836 */ /* 0x000fe20000000000 */
[----:B------:R-:W-:Y:S01]  /*2340*/  PLOP3.LUT P1, PT, PT, PT, PT, 0x80, 0x8 ;  /* 0x000000000008781c */ /* 0x000fe20003f2f070 */
[----:B------:R-:W-:Y:S02]  /*2350*/  IMAD.IADD R21, R11, 0x1, R170 ;  /* 0x000000010b157824 */ /* 0x000fe400078e02aa */
[----:B------:R-:W-:Y:S01]  /*2360*/  IMAD.IADD R20, R8, 0x1, R147 ;  /* 0x0000000108147824 */ /* 0x000fe200078e0293 */
[----:B------:R-:W-:-:S04]  /*2370*/  ISETP.NE.AND P0, PT, R14, 0x2, PT ;  /* 0x000000020e00780c */ /* 0x000fc80003f05270 */
[----:B------:R-:W-:Y:S02]  /*2380*/  SEL R2, RZ, 0x1, P0 ;  /* 0x00000001ff027807 */ /* 0x000fe40000000000 */
[----:B------:R-:W-:Y:S02]  /*2390*/  SEL R14, R14, RZ, P0 ;  /* 0x000000ff0e0e7207 */ /* 0x000fe40000000000 */
[----:B------:R-:W-:Y:S01]  /*23a0*/  LOP3.LUT R13, R13, R2, RZ, 0x3c, !PT ;  /* 0x000000020d0d7212 */ /* 0x000fe200078e3cff */
[----:B------:R-:W-:Y:S06]  /*23b0*/  @P2 BRA `(.L_x_35) ;  /* 0xfffffff000682947 */ /* 0x000fec000383ffff */
[----:B------:R-:W-:Y:S01]  /*23c0*/  UIADD3 UR4, UPT, UPT, UR4, 0x38, URZ ;  /* 0x0000003804047890 */ /* 0x000fe2000fffe0ff */
[----:B------:R-:W-:-:S03]  /*23d0*/  SHF.L.U32 R3, R15, 0x1f, RZ ;  /* 0x0000001f0f037819 */ /* 0x000fc600000006ff */
[----:B------:R-:W-:-:S09]  /*23e0*/  ULEA UR5, UR6, UR4, 0x3 ;  /* 0x0000000406057291 */ /* 0x000fd2000f8e18ff */
[----:B------:R-:W1:Y:S02]  /*23f0*/  SYNCS.PHASECHK.TRANS64.TRYWAIT P0, [UR5], R3 ;  /* 0x00000003ff0075a7 */ /* 0x000e640008001105 */
[----:B-1----:R-:W-:Y:S05]  /*2400*/  @!P0 BRA `(.L_x_36) ;  /* 0x0000008c00c08947 */ /* 0x002fea0003800000 */
.L_x_134:
[----:B------:R-:W-:-:S04]  /*2410*/  UIADD3 UR6, UPT, UPT, UR6, 0x1, URZ ;  /* 0x0000000106067890 */ /* 0x000fc8000fffe0ff */
[----:B------:R-:W-:-:S04]  /*2420*/  UISETP.NE.AND UP0, UPT, UR6, 0x7, UPT ;  /* 0x000000070600788c */ /* 0x000fc8000bf05270 */
[----:B------:R-:W-:Y:S02]  /*2430*/  USEL UR7, URZ, 0x1, UP0 ;  /* 0x00000001ff077887 */ /* 0x000fe40008000000 */
[----:B------:R-:W-:-:S04]  /*2440*/  USEL UR6, UR6, URZ, UP0 ;  /* 0x000000ff06067287 */ /* 0x000fc80008000000 */
[----:B------:R-:W-:Y:S01]  /*2450*/  ULEA UR5, UR6, UR4, 0x3 ;  /* 0x0000000406057291 */ /* 0x000fe2000f8e18ff */
[----:B------:R-:W-:-:S04]  /*2460*/  LOP3.LUT R2, R15, UR7, RZ, 0x3c, !PT ;  /* 0x000000070f027c12 */ /* 0x000fc8000f8e3cff */
[----:B-1----:R-:W-:-:S04]  /*2470*/  SHF.L.U32 R3, R2, 0x1f, RZ ;  /* 0x0000001f02037819 */ /* 0x002fc800000006ff */
[----:B------:R-:W1:Y:S02]  /*2480*/  SYNCS.PHASECHK.TRANS64.TRYWAIT P0, [UR5], R3 ;  /* 0x00000003ff0075a7 */ /* 0x000e640008001105 */
[----:B-1----:R-:W-:Y:S05]  /*2490*/  @!P0 BRA `(.L_x_37) ;  /* 0x0000008c00b48947 */ /* 0x002fea0003800000 */
.L_x_136:
        /* <DEDUP_REMOVED lines=9> */
.L_x_138:
        /* <DEDUP_REMOVED lines=9> */
.L_x_140:
        /* <DEDUP_REMOVED lines=9> */
.L_x_142:
        /* <DEDUP_REMOVED lines=9> */
.L_x_144:
[----:B------:R-:W-:-:S04]  /*26e0*/  UIADD3 UR6, UPT, UPT, UR6, 0x1, URZ ;  /* 0x0000000106067890 */ /* 0x000fc8000fffe0ff */
[----:B------:R-:W-:-:S04]  /*26f0*/  UISETP.NE.AND UP0, UPT, UR6, 0x7, UPT ;  /* 0x000000070600788c */ /* 0x000fc8000bf05270 */
[----:B------:R-:W-:Y:S02]  /*2700*/  USEL UR5, URZ, 0x1, UP0 ;  /* 0x00000001ff057887 */ /* 0x000fe40008000000 */
[----:B------:R-:W-:-:S04]  /*2710*/  USEL UR6, UR6, URZ, UP0 ;  /* 0x000000ff06067287 */ /* 0x000fc80008000000 */
[----:B------:R-:W-:Y:S01]  /*2720*/  ULEA UR6, UR6, UR4, 0x3 ;  /* 0x0000000406067291 */ /* 0x000fe2000f8e18ff */
[----:B-1----:R-:W-:-:S04]  /*2730*/  LOP3.LUT R3, R2, UR5, RZ, 0x3c, !PT ;  /* 0x0000000502037c12 */ /* 0x002fc8000f8e3cff */
[----:B------:R-:W-:Y:S01]  /*2740*/  SHF.L.U32 R3, R3, 0x1f, RZ ;  /* 0x0000001f03037819 */ /* 0x000fe200000006ff */
[----:B----4-:R-:W-:-:S07]  /*2750*/  IMAD.U32 R0, RZ, RZ, UR6 ;  /* 0x00000006ff007e24 */ /* 0x010fce000f8e00ff */
.L_x_42:
[----:B-1----:R1:W2:Y:S02]  /*2760*/  SYNCS.PHASECHK.TRANS64.TRYWAIT P0, [R0+URZ], R3 ;  /* 0x00000003000075a7 */ /* 0x0022a400080011ff */
[----:B--2---:R-:W-:Y:S05]  /*2770*/  @!P0 NANOSLEEP.SYNCS 0x989680 ;  /* 0x009896800000895d */ /* 0x004fea0003900000 */
[----:B------:R-:W2:Y:S02]  /*2780*/  @!P0 SYNCS.PHASECHK.TRANS64 P0, [R0+URZ], R3 ;  /* 0x00000003000085a7 */ /* 0x000ea400080010ff */
[----:B--2---:R-:W-:Y:S05]  /*2790*/  @P0 EXIT ;  /* 0x000000000000094d */ /* 0x004fea0003800000 */
[----:B------:R-:W-:Y:S05]  /*27a0*/  BRA `(.L_x_42) ;  /* 0xfffffffc00ec7947 */ /* 0x000fea000383ffff */
.L_x_17:
[----:B------:R-:W-:-:S04]  /*27b0*/  UISETP.NE.AND UP1, UPT, UR37, URZ, UPT ;  /* 0x000000ff2500728c */ /* 0x000fc8000bf25270 */
[----:B------:R-:W-:-:S09]  /*27c0*/  UISETP.NE.OR UP1, UPT, UR8, 0x1, UP1 ;  /* 0x000000010800788c */ /* 0x000fd20008f25670 */
[----:B------:R-:W-:Y:S05]  /*27d0*/  BRA.U UP1, `(.L_x_43) ;  /* 0x0000000501487547 */ /* 0x000fea000b800000 */
[----:B------:R-:W-:Y:S01]  /*27e0*/  ISETP.NE.AND P2, PT, R2, RZ, PT ;  /* 0x000000ff0200720c */ /* 0x000fe20003f45270 */
[----:B------:R-:W-:Y:S01]  /*27f0*/  IMAD.MOV.U32 R12, RZ, RZ, 0x1 ;  /* 0x00000001ff0c7424 */ /* 0x000fe200078e00ff */
[----:B------:R-:W-:Y:S02]  /*2800*/  CS2R R10, SRZ ;  /* 0x00000000000a7805 */ /* 0x000fe4000001ff00 */
[----:B------:R-:W-:Y:S01]  /*2810*/  CS2R R8, SRZ ;  /* 0x0000000000087805 */ /* 0x000fe2000001ff00 */
[----:B------:R-:W-:Y:S01]  /*2820*/  UMOV UR4, 0x400 ;  /* 0x0000040000047882 */ /* 0x000fe20000000000 */
[----:B------:R-:W-:Y:S01]  /*2830*/  UMOV UR6, URZ ;  /* 0x000000ff00067c82 */ /* 0x000fe20008000000 */
[----:B------:R-:W-:-:S12]  /*2840*/  ULEA UR37, UR37, UR4, 0x18 ;  /* 0x0000000425257291 */ /* 0x000fd8000f8ec0ff */
.L_x_47:
[----:B------:R-:W-:Y:S02]  /*2850*/  LEA R0, R8, UR37, 0x3 ;  /* 0x0000002508007c11 */ /* 0x000fe4000f8e18ff */
[----:B------:R-:W-:-:S03]  /*2860*/  SHF.L.U32 R5, R9, 0x1f, RZ ;  /* 0x0000001f09057819 */ /* 0x000fc600000006ff */
[----:B------:R-:W-:Y:S01]  /*2870*/  VIADD R4, R0, 0x110 ;  /* 0x0000011000047836 */ /* 0x000fe20000000000 */
[----:B------:R-:W1:Y:S02]  /*2880*/  SYNCS.PHASECHK.TRANS64.TRYWAIT P0, [R0+URZ+0x100], R5 ;  /* 0x00010005000075a7 */ /* 0x000e6400080011ff */
[----:B-1----:R-:W-:Y:S05]  /*2890*/  @!P0 BRA `(.L_x_44) ;  /* 0x0000008c002c8947 */ /* 0x002fea0003800000 */
.L_x_145:
[----:B------:R-:W-:Y:S01]  /*28a0*/  ULEA UR5, UR6, UR37, 0x3 ;  /* 0x0000002506057291 */ /* 0x000fe2000f8e18ff */
[----:B------:R-:W-:Y:S02]  /*28b0*/  PRMT R4, RZ, 0x654, R4 ;  /* 0x00000654ff047816 */ /* 0x000fe40000000004 */
[----:B-1----:R-:W-:Y:S01]  /*28c0*/  SHF.L.U32 R5, R12, 0x1f, RZ ;  /* 0x0000001f0c057819 */ /* 0x002fe200000006ff */
[----:B------:R-:W-:Y:S01]  /*28d0*/  UIADD3 UR4, UPT, UPT, UR5, 0xc0, URZ ;  /* 0x000000c005047890 */ /* 0x000fe2000fffe0ff */
[----:B------:R1:W-:Y:S05]  /*28e0*/  SYNCS.ARRIVE.TRANS64.RED.A1T0 RZ, [R4+URZ], RZ ;  /* 0x000000ff04ff79a7 */ /* 0x0003ea00081004ff */
[----:B------:R-:W-:Y:S01]  /*28f0*/  IMAD.U32 R7, RZ, RZ, UR4 ;  /* 0x00000004ff077e24 */ /* 0x000fe2000f8e00ff */
[----:B------:R-:W2:Y:S04]  /*2900*/  SYNCS.PHASECHK.TRANS64.TRYWAIT P0, [UR5+0xd0], R5 ;  /* 0x0000d005ff0075a7 */ /* 0x000ea80008001105 */
[----:B------:R-:W-:Y:S01]  /*2910*/  PRMT R6, R2, 0x654, R7 ;  /* 0x0000065402067816 */ /* 0x000fe20000000007 */
[----:B-1----:R-:W-:Y:S01]  /*2920*/  @!P2 IMAD.MOV.U32 R4, RZ, RZ, 0x10 ;  /* 0x00000010ff04a424 */ /* 0x002fe200078e00ff */
[----:B--2---:R-:W-:Y:S06]  /*2930*/  @!P0 BRA `(.L_x_45) ;  /* 0x0000008c00188947 */ /* 0x004fec0003800000 */
.L_x_147:
[----:B------:R-:W-:Y:S01]  /*2940*/  ULEA UR4, UR6, UR37, 0x4 ;  /* 0x0000002506047291 */ /* 0x000fe2000f8e20ff */
[----:B------:R-:W-:Y:S01]  /*2950*/  SEL R3, R6, R3, !P2 ;  /* 0x0000000306037207 */ /* 0x000fe20005000000 */
[----:B------:R-:W-:Y:S01]  /*2960*/  UIADD3 UR5, UPT, UPT, UR5, 0xc0, URZ ;  /* 0x000000c005057890 */ /* 0x000fe2000fffe0ff */
[----:B-1----:R-:W-:Y:S01]  /*2970*/  LEA R0, R11, UR37, 0x3 ;  /* 0x000000250b007c11 */ /* 0x002fe2000f8e18ff */
[----:B------:R-:W-:Y:S01]  /*2980*/  UIADD3 UR4, UPT, UPT, UR4, 0x130, URZ ;  /* 0x0000013004047890 */ /* 0x000fe2000fffe0ff */
[----:B------:R-:W-:Y:S01]  /*2990*/  SHF.L.U32 R5, R10, 0x1f, RZ ;  /* 0x0000001f0a057819 */ /* 0x000fe200000006ff */
[----:B------:R1:W-:Y:S01]  /*29a0*/  @!P2 SYNCS.ARRIVE.TRANS64.RED RZ, [R3+URZ], R4 ;  /* 0x0000000403ffa9a7 */ /* 0x0003e200080004ff */
[----:B------:R-:W-:Y:S01]  /*29b0*/  UIADD3 UR6, UPT, UPT, UR6, 0x1, URZ ;  /* 0x0000000106067890 */ /* 0x000fe2000fffe0ff */
[----:B------:R-:W-:-:S03]  /*29c0*/  VIADD R8, R8, 0x1 ;  /* 0x0000000108087836 */ /* 0x000fc60000000000 */
[----:B------:R-:W-:Y:S02]  /*29d0*/  UISETP.NE.AND UP0, UPT, UR6, 0x2, UPT ;  /* 0x000000020600788c */ /* 0x000fe4000bf05270 */
[----:B------:R-:W-:Y:S06]  /*29e0*/  UGETNEXTWORKID.BROADCAST [UR4], [UR5] ;  /* 0x00000000040073ca */ /* 0x000fec0008000100 */
[----:B------:R-:W-:Y:S01]  /*29f0*/  USEL UR4, URZ, 0x1, UP0 ;  /* 0x00000001ff047887 */ /* 0x000fe20008000000 */
[----:B------:R-:W-:Y:S01]  /*2a00*/  ISETP.NE.AND P0, PT, R8, 0x2, PT ;  /* 0x000000020800780c */ /* 0x000fe20003f05270 */
[----:B------:R-:W-:Y:S01]  /*2a10*/  USEL UR6, UR6, URZ, UP0 ;  /* 0x000000ff06067287 */ /* 0x000fe20008000000 */
[----:B------:R-:W2:Y:S03]  /*2a20*/  SYNCS.PHASECHK.TRANS64.TRYWAIT P1, [R0+URZ+0xc0], R5 ;  /* 0x0000c005000075a7 */ /* 0x000ea600080211ff */
[----:B------:R-:W-:Y:S01]  /*2a30*/  LOP3.LUT R12, R12, UR4, RZ, 0x3c, !PT ;  /* 0x000000040c0c7c12 */ /* 0x000fe2000f8e3cff */
[----:B-12---:R-:W-:Y:S07]  /*2a40*/  @!P1 BRA `(.L_x_46) ;  /* 0x0000008800ec9947 */ /* 0x006fee0003800000 */
.L_x_148:
[C---:B------:R-:W-:Y:S01]  /*2a50*/  LEA R4, R11.reuse, UR37, 0x4 ;  /* 0x000000250b047c11 */ /* 0x040fe2000f8e20ff */
[----:B-1----:R-:W-:Y:S01]  /*2a60*/  VIADD R0, R0, 0xd0 ;  /* 0x000000d000007836 */ /* 0x002fe20000000000 */
[----:B------:R-:W-:Y:S01]  /*2a70*/  SEL R8, R8, RZ, P0 ;  /* 0x000000ff08087207 */ /* 0x000fe20000000000 */
[----:B------:R-:W-:-:S03]  /*2a80*/  VIADD R11, R11, 0x1 ;  /* 0x000000010b0b7836 */ /* 0x000fc60000000000 */
[----:B------:R-:W1:Y:S01]  /*2a90*/  LDS.128 R4, [R4+0x130] ;  /* 0x0001300004047984 */ /* 0x000e620000000c00 */
[----:B------:R-:W-:Y:S02]  /*2aa0*/  PRMT R0, RZ, 0x654, R0 ;  /* 0x00000654ff007816 */ /* 0x000fe40000000000 */
[C---:B------:R-:W-:Y:S01]  /*2ab0*/  ISETP.NE.AND P1, PT, R11.reuse, 0x2, PT ;  /* 0x000000020b00780c */ /* 0x040fe20003f25270 */
[----:B------:R-:W-:Y:S01]  /*2ac0*/  @!PT LDS RZ, [RZ] ;  /* 0x00000000fffff984 */ /* 0x000fe20000000800 */
[----:B------:R-:W-:Y:S01]  /*2ad0*/  @!PT LDS RZ, [RZ] ;  /* 0x00000000fffff984 */ /* 0x000fe20000000800 */
[----:B------:R-:W-:Y:S01]  /*2ae0*/  @!PT LDS RZ, [RZ] ;  /* 0x00000000fffff984 */ /* 0x000fe20000000800 */
[----:B------:R-:W-:Y:S01]  /*2af0*/  @!PT LDS RZ, [RZ] ;  /* 0x00000000fffff984 */ /* 0x000fe20000000800 */
[----:B------:R2:W-:Y:S06]  /*2b00*/  MEMBAR.ALL.CTA ;  /* 0x0000000000007992 */ /* 0x0005ec0000008000 */
[----:B--2---:R-:W2:Y:S01]  /*2b10*/  FENCE.VIEW.ASYNC.S ;  /* 0x00000000000073c6 */ /* 0x004ea20000000000 */
[----:B------:R-:W-:Y:S01]  /*2b20*/  SEL R11, R11, RZ, P1 ;  /* 0x000000ff0b0b7207 */ /* 0x000fe20000800000 */
[----:B--2---:R2:W-:Y:S01]  /*2b30*/  SYNCS.ARRIVE.TRANS64.RED.A1T0 RZ, [R0+URZ], RZ ;  /* 0x000000ff00ff79a7 */ /* 0x0045e200081004ff */
[----:B-1----:R-:W-:-:S02]  /*2b40*/  LOP3.LUT P3, RZ, R6, 0x1, RZ, 0xc0, !PT ;  /* 0x0000000106ff7812 */ /* 0x002fc4000786c0ff */
[----:B------:R-:W-:-:S04]  /*2b50*/  SEL R5, RZ, 0x1, P1 ;  /* 0x00000001ff057807 */ /* 0x000fc80000800000 */
[----:B------:R-:W-:Y:S02]  /*2b60*/  LOP3.LUT R10, R10, R5, RZ, 0x3c, !PT ;  /* 0x000000050a0a7212 */ /* 0x000fe400078e3cff */
[----:B--2---:R-:W-:-:S04]  /*2b70*/  SEL R0, RZ, 0x1, P0 ;  /* 0x00000001ff007807 */ /* 0x004fc80000000000 */
[----:B------:R-:W-:Y:S01]  /*2b80*/  LOP3.LUT R9, R9, R0, RZ, 0x3c, !PT ;  /* 0x0000000009097212 */ /* 0x000fe200078e3cff */
[----:B------:R-:W-:Y:S06]  /*2b90*/  @P3 BRA `(.L_x_47) ;  /* 0xfffffffc002c3947 */ /* 0x000fec000383ffff */
[----:B------:R-:W-:Y:S01]  /*2ba0*/  ULEA UR5, UR6, UR37, 0x3 ;  /* 0x0000002506057291 */ /* 0x000fe2000f8e18ff */
[----:B------:R-:W-:-:S08]  /*2bb0*/  SHF.L.U32 R3, R12, 0x1f, RZ ;  /* 0x0000001f0c037819 */ /* 0x000fd000000006ff */
[----:B------:R-:W1:Y:S02]  /*2bc0*/  SYNCS.PHASECHK.TRANS64 P0, [UR5+0xd0], R3 ;  /* 0x0000d003ff0075a7 */ /* 0x000e640008001005 */
[----:B-1----:R-:W-:Y:S05]  /*2bd0*/  @P0 BRA `(.L_x_48) ;  /* 0x0000000000080947 */ /* 0x002fea0003800000 */
[----:B------:R-:W1:Y:S02]  /*2be0*/  SYNCS.PHASECHK.TRANS64.TRYWAIT P0, [UR5+0xd0], R3 ;  /* 0x0000d003ff0075a7 */ /* 0x000e640008001105 */
[----:B-1----:R-:W-:Y:S05]  /*2bf0*/  @!P0 BRA `(.L_x_49) ;  /* 0x0000008800948947 */ /* 0x002fea0003800000 */
.L_x_48:
[----:B------:R-:W-:-:S04]  /*2c00*/  UIADD3 UR4, UPT, UPT, UR6, 0x1, URZ ;  /* 0x0000000106047890 */ /* 0x000fc8000fffe0ff */
[----:B------:R-:W-:-:S04]  /*2c10*/  UISETP.NE.AND UP0, UPT, UR4, 0x2, UPT ;  /* 0x000000020400788c */ /* 0x000fc8000bf05270 */
[----:B------:R-:W-:Y:S02]  /*2c20*/  USEL UR7, URZ, 0x1, UP0 ;  /* 0x00000001ff077887 */ /* 0x000fe40008000000 */
[----:B------:R-:W-:-:S04]  /*2c30*/  USEL UR4, UR4, URZ, UP0 ;  /* 0x000000ff04047287 */ /* 0x000fc80008000000 */
[----:B------:R-:W-:Y:S01]  /*2c40*/  ULEA UR4, UR4, UR37, 0x3 ;  /* 0x0000002504047291 */ /* 0x000fe2000f8e18ff */
[----:B-1----:R-:W-:-:S04]  /*2c50*/  LOP3.LUT R3, R12, UR7, RZ, 0x3c, !PT ;  /* 0x000000070c037c12 */ /* 0x002fc8000f8e3cff */
[----:B------:R-:W-:-:S04]  /*2c60*/  SHF.L.U32 R0, R3, 0x1f, RZ ;  /* 0x0000001f03007819 */ /* 0x000fc800000006ff */
[----:B------:R-:W1:Y:S02]  /*2c70*/  SYNCS.PHASECHK.TRANS64 P0, [UR4+0xd0], R0 ;  /* 0x0000d000ff0075a7 */ /* 0x000e640008001004 */
[----:B-1----:R-:W-:Y:S05]  /*2c80*/  @P0 EXIT ;  /* 0x000000000000094d */ /* 0x002fea0003800000 */
[----:B------:R-:W-:Y:S02]  /*2c90*/  SHF.L.U32 R3, R3, 0x1f, RZ ;  /* 0x0000001f03037819 */ /* 0x000fe400000006ff */
[----:B------:R-:W-:-:S07]  /*2ca0*/  MOV R0, UR4 ;  /* 0x0000000400007c02 */ /* 0x000fce0008000f00 */
.L_x_50:
[----:B-1----:R1:W2:Y:S02]  /*2cb0*/  SYNCS.PHASECHK.TRANS64.TRYWAIT P0, [R0+URZ+0xd0], R3 ;  /* 0x0000d003000075a7 */ /* 0x0022a400080011ff */
[----:B--2---:R-:W-:Y:S05]  /*2cc0*/  @!P0 NANOSLEEP.SYNCS 0x989680 ;  /* 0x009896800000895d */ /* 0x004fea0003900000 */
[----:B------:R-:W2:Y:S02]  /*2cd0*/  @!P0 SYNCS.PHASECHK.TRANS64 P0, [R0+URZ+0xd0], R3 ;  /* 0x0000d003000085a7 */ /* 0x000ea400080010ff */
[----:B--2---:R-:W-:Y:S05]  /*2ce0*/  @P0 EXIT ;  /* 0x000000000000094d */ /* 0x004fea0003800000 */
[----:B------:R-:W-:Y:S05]  /*2cf0*/  BRA `(.L_x_50) ;  /* 0xfffffffc00ec7947 */ /* 0x000fea000383ffff */
.L_x_43:
[----:B------:R-:W-:-:S09]  /*2d00*/  UISETP.NE.AND UP1, UPT, UR8, URZ, UPT ;  /* 0x000000ff0800728c */ /* 0x000fd2000bf25270 */
[----:B------:R-:W-:Y:S05]  /*2d10*/  BRA.U UP1, `(.L_x_51) ;  /* 0x0000000d01307547 */ /* 0x000fea000b800000 */
[----:B------:R-:W-:Y:S01]  /*2d20*/  UMOV UR4, 0x40 ;  /* 0x0000004000047882 */ /* 0x000fe20000000000 */
[----:B------:R-:W-:Y:S01]  /*2d30*/  NOP ;  /* 0x0000000000007918 */ /* 0x000fe20000000000 */
[----:B------:R-:W-:Y:S01]  /*2d40*/  ULEA UR4, UR37, UR4, 0x18 ;  /* 0x0000000425047291 */ /* 0x000fe2000f8ec0ff */
[----:B------:R-:W-:Y:S02]  /*2d50*/  UMOV UR5, 0x400 ;  /* 0x0000040000057882 */ /* 0x000fe40000000000 */
[----:B------:R-:W-:-:S06]  /*2d60*/  ULEA UR37, UR37, UR5, 0x18 ;  /* 0x0000000525257291 */ /* 0x000fcc000f8ec0ff */
[----:B------:R-:W1:Y:S02]  /*2d70*/  LDS.U8 R0, [UR4+0x1c] ;  /* 0x00001c04ff007984 */ /* 0x000e640008000000 */
[----:B-1----:R-:W-:-:S13]  /*2d80*/  ISETP.NE.AND P0, PT, R0, RZ, PT ;  /* 0x000000ff0000720c */ /* 0x002fda0003f05270 */
[----:B------:R-:W-:Y:S05]  /*2d90*/  @P0 BRA `(.L_x_52) ;  /* 0x0000000000580947 */ /* 0x000fea0003800000 */
[----:B------:R-:W-:-:S13]  /*2da0*/  ELECT P0, URZ, PT ;  /* 0x0000000000ff782f */ /* 0x000fda0003800000 */
[----:B------:R-:W-:Y:S05]  /*2db0*/  @!P0 BRA `(.L_x_53) ;  /* 0x0000000000608947 */ /* 0x000fea0003800000 */
[----:B------:R-:W-:Y:S01]  /*2dc0*/  UMOV UR5, 0x10 ;  /* 0x0000001000057882 */ /* 0x000fe20000000000 */
[----:B------:R-:W-:Y:S01]  /*2dd0*/  HFMA2 R0, -RZ, RZ, 0, 5.9604644775390625e-08 ;  /* 0x00000001ff007431 */ /* 0x000fe200000001ff */
[----:B------:R-:W-:-:S03]  /*2de0*/  MOV R2, 0xffff ;  /* 0x0000ffff00027802 */ /* 0x000fc60000000f00 */
[----:B------:R-:W-:Y:S04]  /*2df0*/  DEPBAR.LE SB1, 0x36 ;  /* 0x00009d800000791a */ /* 0x000fe80000000000 */
[----:B------:R-:W1:Y:S02]  /*2e00*/  UTCATOMSWS.FIND_AND_SET.ALIGN UP0, UR5, UR5 ;  /* 0x00000005000575e3 */ /* 0x000e640008000800 */
[----:B-1----:R-:W-:Y:S01]  /*2e10*/  MOV R3, UR5 ;  /* 0x0000000500037c02 */ /* 0x002fe20008000f00 */
[----:B------:R-:W-:Y:S06]  /*2e20*/  BRA.U UP0, `(.L_x_54) ;  /* 0x0000000100187547 */ /* 0x000fec000b800000 */
.L_x_55:
[----:B------:R-:W-:Y:S05]  /*2e30*/  NANOSLEEP 0x64 ;  /* 0x000000640000795d */ /* 0x000fea0003800000 */
[----:B------:R-:W-:-:S05]  /*2e40*/  UMOV UR5, 0x10 ;  /* 0x0000001000057882 */ /* 0x000fca0000000000 */
[----:B------:R-:W-:Y:S04]  /*2e50*/  DEPBAR.LE SB1, 0x36 ;  /* 0x00009d800000791a */ /* 0x000fe80000000000 */
[----:B------:R-:W1:Y:S02]  /*2e60*/  UTCATOMSWS.FIND_AND_SET.ALIGN UP0, UR5, UR5 ;  /* 0x00000005000575e3 */ /* 0x000e640008000800 */
[----:B-1----:R-:W-:Y:S01]  /*2e70*/  MOV R3, UR5 ;  /* 0x0000000500037c02 */ /* 0x002fe20008000f00 */
[----:B------:R-:W-:Y:S05]  /*2e80*/  BRA.U !UP0, `(.L_x_55) ;  /* 0xfffffffd08e87547 */ /* 0x000fea000b83ffff */
.L_x_54:
[-C--:B------:R-:W-:Y:S02]  /*2e90*/  SHF.L.U32 R2, R2, R3.reuse, RZ ;  /* 0x0000000302027219 */ /* 0x080fe400000006ff */
[----:B------:R-:W-:Y:S01]  /*2ea0*/  SHF.L.U32 R0, R0, R3, RZ ;  /* 0x0000000300007219 */ /* 0x000fe200000006ff */
[----:B------:R-:W-:Y:S02]  /*2eb0*/  IMAD.SHL.U32 R3, R3, 0x20, RZ ;  /* 0x0000002003037824 */ /* 0x000fe400078e00ff */
[----:B------:R1:W-:Y:S04]  /*2ec0*/  ATOMS.OR RZ, [UR4+0x14], R2 ;  /* 0x00001402ffff798c */ /* 0x0003e8000b000004 */
[----:B------:R1:W-:Y:S04]  /*2ed0*/  ATOMS.OR RZ, [UR4+0x18], R0 ;  /* 0x00001800ffff798c */ /* 0x0003e8000b000004 */
[----:B------:R1:W-:Y:S01]  /*2ee0*/  STS [UR37+0x150], R3 ;  /* 0x00015003ff007988 */ /* 0x0003e20008000825 */
[----:B------:R-:W-:Y:S05]  /*2ef0*/  BRA `(.L_x_53) ;  /* 0x0000000000107947 */ /* 0x000fea0003800000 */
.L_x_52:
[----:B------:R-:W-:Y:S02]  /*2f00*/  MOV R0, 0xffffffff ;  /* 0xffffffff00007802 */ /* 0x000fe40000000f00 */
[----:B------:R-:W-:-:S03]  /*2f10*/  MOV R2, 0x2f40 ;  /* 0x00002f4000027802 */ /* 0x000fc60000000f00 */
[----:B------:R1:W-:Y:S04]  /*2f20*/  STS [UR37+0x150], R0 ;  /* 0x00015000ff007988 */ /* 0x0003e80008000825 */
[----:B-1-3-5:R-:W-:Y:S05]  /*2f30*/  CALL.REL.NOINC `($__internal_1_$__cuda_sm10x_tcgen05_guardrail_trap_phase_invalid_during_alloc) ;  /* 0x0000008c00a87944 */ /* 0x02afea0003c00000 */
.L_x_53:
[----:B------:R-:W-:Y:S05]  /*2f40*/  WARPSYNC.ALL ;  /* 0x0000000000007948 */ /* 0x000fea0003800000 */
[----:B------:R-:W2:Y:S01]  /*2f50*/  S2UR UR6, SR_CgaCtaId ;  /* 0x00000000000679c3 */ /* 0x000ea20000008800 */
[----:B------:R-:W-:Y:S01]  /*2f60*/  UMOV UR4, 0x400 ;  /* 0x0000040000047882 */ /* 0x000fe20000000000 */
[----:B------:R-:W-:-:S06]  /*2f70*/  NOP ;  /* 0x0000000000007918 */ /* 0x000fcc0000000000 */
[----:B------:R-:W-:Y:S06]  /*2f80*/  BAR.ARV 0x6, 0xa0 ;  /* 0x0182800000007b1d */ /* 0x000fec0000002000 */
[----:B------:R-:W4:Y:S01]  /*2f90*/  LDCU UR7, c[0x0][0x38c] ;  /* 0x00007180ff0777ac */ /* 0x000f220008000800 */
[----:B------:R-:W-:Y:S01]  /*2fa0*/  IMAD.MOV.U32 R11, RZ, RZ, 0x1 ;  /* 0x00000001ff0b7424 */ /* 0x000fe200078e00ff */
[----:B------:R-:W-:Y:S01]  /*2fb0*/  CS2R R8, SRZ ;  /* 0x0000000000087805 */ /* 0x000fe2000001ff00 */
[----:B------:R-:W-:Y:S01]  /*2fc0*/  IMAD.MOV.U32 R10, RZ, RZ, RZ ;  /* 0x000000ffff0a7224 */ /* 0x000fe200078e00ff */
[----:B------:R-:W-:Y:S01]  /*2fd0*/  UMOV UR17, URZ ;  /* 0x000000ff00117c82 */ /* 0x000fe20008000000 */
[----:B------:R-:W-:Y:S01]  /*2fe0*/  UMOV UR16, URZ ;  /* 0x000000ff00107c82 */ /* 0x000fe20008000000 */
[----:B------:R-:W-:Y:S01]  /*2ff0*/  UMOV UR22, 0x0 ;  /* 0x0000000000167882 */ /* 0x000fe20000000000 */
[----:B------:R-:W-:Y:S01]  /*3000*/  UMOV UR23, 0x8418490 ;  /* 0x0841849000177882 */ /* 0x000fe20000000000 */
[----:B------:R-:W-:Y:S01]  /*3010*/  UMOV UR20, 0x0 ;  /* 0x0000000000147882 */ /* 0x000fe20000000000 */
[----:B------:R-:W-:Y:S01]  /*3020*/  UMOV UR21, 0x8418490 ;  /* 0x0841849000157882 */ /* 0x000fe20000000000 */
[----:B--2---:R-:W-:Y:S01]  /*3030*/  ULEA UR6, UR6, UR4, 0x18 ;  /* 0x0000000406067291 */ /* 0x004fe2000f8ec0ff */
[----:B------:R-:W2:Y:S03]  /*3040*/  LDCU UR4, c[0x0][0x38c] ;  /* 0x00007180ff0477ac */ /* 0x000ea60008000800 */
[----:B------:R-:W-:-:S02]  /*3050*/  UIADD3 UR11, UPT, UPT, UR6, 0x1a400, URZ ;  /* 0x0001a400060b7890 */ /* 0x000fc4000fffe0ff */
[----:B----4-:R-:W-:-:S03]  /*3060*/  UIADD3 UR7, UPT, UPT, UR7, 0x3f, URZ ;  /* 0x0000003f07077890 */ /* 0x010fc6000fffe0ff */
[----:B-1----:R-:W1:Y:S01]  /*3070*/  LDS R0, [UR6+0x150] ;  /* 0x00015006ff007984 */ /* 0x002e620008000800 */
[----:B------:R-:W-:Y:S02]  /*3080*/  UIADD3 UR18, UPT, UPT, UR6, 0xc400, URZ ;  /* 0x0000c40006127890 */ /* 0x000fe4000fffe0ff */
[----:B------:R-:W-:Y:S02]  /*3090*/  USHF.R.S32.HI UR5, URZ, 0x1f, UR7 ;  /* 0x0000001fff057899 */ /* 0x000fe40008011407 */
[----:B------:R-:W-:Y:S02]  /*30a0*/  USHF.R.U32.HI UR11, URZ, 0x4, UR11 ;  /* 0x00000004ff0b7899 */ /* 0x000fe4000801160b */
[----:B------:R-:W-:Y:S02]  /*30b0*/  ULEA.HI UR5, UR5, UR7, URZ, 0x6 ;  /* 0x0000000705057291 */ /* 0x000fe4000f8f30ff */
[----:B------:R-:W-:Y:S02]  /*30c0*/  USHF.R.U32.HI UR18, URZ, 0x4, UR18 ;  /* 0x00000004ff127899 */ /* 0x000fe40008011612 */
[----:B------:R-:W-:-:S02]  /*30d0*/  USHF.R.S32.HI UR5, URZ, 0x6, UR5 ;  /* 0x00000006ff057899 */ /* 0x000fc40008011405 */
[----:B------:R-:W-:Y:S02]  /*30e0*/  ULOP3.LUT UR11, UR11, 0x3fff, URZ, 0xc0, !UPT ;  /* 0x00003fff0b0b7892 */ /* 0x000fe4000f8ec0ff */
[----:B------:R-:W-:Y:S02]  /*30f0*/  UISETP.LT.AND UP0, UPT, UR5, 0x1, UPT ;  /* 0x000000010500788c */ /* 0x000fe4000bf01270 */
[----:B------:R-:W-:Y:S02]  /*3100*/  ULOP3.LUT UR18, UR18, 0x3fff, URZ, 0xc0, !UPT ;  /* 0x00003fff12127892 */ /* 0x000fe4000f8ec0ff */
[----:B------:R-:W-:Y:S02]  /*3110*/  USEL UR10, UR5, 0x1, !UP0 ;  /* 0x00000001050a7887 */ /* 0x000fe4000c000000 */
[----:B------:R-:W-:Y:S02]  /*3120*/  ULOP3.LUT UR11, UR11, 0x2000000, URZ, 0xfc, !UPT ;  /* 0x020000000b0b7892 */ /* 0x000fe4000f8efcff */
[----:B------:R-:W-:-:S02]  /*3130*/  UIADD3 UR10, UPT, UPT, -UR10, URZ, URZ ;  /* 0x000000ff0a0a7290 */ /* 0x000fc4000fffe1ff */
[----:B--2---:R-:W-:Y:S01]  /*3140*/  UISETP.GE.AND UP3, UPT, UR4, 0x1, UPT ;  /* 0x000000010400788c */ /* 0x004fe2000bf66270 */
[----:B-1----:R-:W-:-:S15]  /*3150*/  R2UR UR19, R0 ;  /* 0x00000000001372ca */ /* 0x002fde00000e0000 */
.L_x_62:
[----:B------:R-:W-:Y:S02]  /*3160*/  LEA R0, R10, UR6, 0x3 ;  /* 0x000000060a007c11 */ /* 0x000fe4000f8e18ff */
[----:B------:R-:W-:Y:S02]  /*3170*/  SHF.L.U32 R5, R9, 0x1f, RZ ;  /* 0x0000001f09057819 */ /* 0x000fe400000006ff */
[----:B------:R-:W-:Y:S01]  /*3180*/  PLOP3.LUT P0, PT, PT, PT, UP3, 0x80, 0x8 ;  /* 0x000000000008781c */ /* 0x000fe20003f0f038 */
[----:B------:R-:W-:Y:S01]  /*3190*/  VIADD R3, R0, 0xd0 ;  /* 0x000000d000037836 */ /* 0x000fe20000000000 */
[----:B-1----:R-:W1:Y:S02]  /*31a0*/  SYNCS.PHASECHK.TRANS64.TRYWAIT P1, [R0+URZ+0xc0], R5 ;  /* 0x0000c005000075a7 */ /* 0x002e6400080211ff */
[----:B-1--4-:R-:W-:Y:S09]  /*31b0*/  @!P1 BRA `(.L_x_56) ;  /* 0x00000084003c9947 */ /* 0x012ff20003800000 */
.L_x_150:
[----:B------:R-:W-:Y:S01]  /*31c0*/  LEA R4, R10, UR6, 0x4 ;  /* 0x000000060a047c11 */ /* 0x000fe2000f8e20ff */
[----:B------:R-:W-:Y:S01]  /*31d0*/  @UP3 ULEA UR4, UR16, UR6, 0x3 ;  /* 0x0000000610043291 */ /* 0x000fe2000f8e18ff */
[----:B------:R-:W-:Y:S01]  /*31e0*/  PLOP3.LUT P2, PT, PT, PT, PT, 0x80, 0x8 ;  /* 0x000000000008781c */ /* 0x000fe20003f4f070 */
[----:B------:R-:W-:Y:S01]  /*31f0*/  ULEA UR8, UR17, UR6, 0x3 ;  /* 0x0000000611087291 */ /* 0x000fe2000f8e18ff */
[----:B------:R-:W-:Y:S01]  /*3200*/  PRMT R3, RZ, 0x654, R3 ;  /* 0x00000654ff037816 */ /* 0x000fe20000000003 */
[----:B------:R-:W-:Y:S01]  /*3210*/  ULEA UR9, UR17, UR19, 0x8 ;  /* 0x0000001311097291 */ /* 0x000fe2000f8e40ff */
[----:B-1----:R-:W1:Y:S01]  /*3220*/  LDS.128 R4, [R4+0x130] ;  /* 0x0001300004047984 */ /* 0x002e620000000c00 */
[----:B------:R-:W-:Y:S02]  /*3230*/  @P0 SHF.L.U32 R2, R8, 0x1f, RZ ;  /* 0x0000001f08020819 */ /* 0x000fe400000006ff */
[----:B------:R-:W-:Y:S01]  /*3240*/  SHF.L.U32 R0, R11, 0x1f, RZ ;  /* 0x0000001f0b007819 */ /* 0x000fe200000006ff */
[----:B------:R-:W-:Y:S01]  /*3250*/  @!PT LDS RZ, [RZ] ;  /* 0x00000000fffff984 */ /* 0x000fe20000000800 */
[----:B------:R-:W-:Y:S01]  /*3260*/  @!PT LDS RZ, [RZ] ;  /* 0x00000000fffff984 */ /* 0x000fe20000000800 */
[----:B------:R-:W-:Y:S01]  /*3270*/  @!PT LDS RZ, [RZ] ;  /* 0x00000000fffff984 */ /* 0x000fe20000000800 */
[----:B------:R-:W-:Y:S01]  /*3280*/  @!PT LDS RZ, [RZ] ;  /* 0x00000000fffff984 */ /* 0x000fe20000000800 */
[----:B------:R2:W-:Y:S06]  /*3290*/  MEMBAR.ALL.CTA ;  /* 0x0000000000007992 */ /* 0x0005ec0000008000 */
[----:B--2---:R-:W2:Y:S02]  /*32a0*/  FENCE.VIEW.ASYNC.S ;  /* 0x00000000000073c6 */ /* 0x004ea40000000000 */
[----:B--2---:R2:W-:Y:S01]  /*32b0*/  SYNCS.ARRIVE.TRANS64.RED.A1T0 RZ, [R3+URZ], RZ ;  /* 0x000000ff03ff79a7 */ /* 0x0045e200081004ff */
[----:B------:R2:W4:Y:S01]  /*32c0*/  @P0 SYNCS.PHASECHK.TRANS64.TRYWAIT P2, [UR4], R2 ;  /* 0x00000002ff0005a7 */ /* 0x0005220008041104 */
[----:B-1----:R-:W-:Y:S01]  /*32d0*/  LOP3.LUT P1, RZ, R6, 0x1, RZ, 0xc0, !PT ;  /* 0x0000000106ff7812 */ /* 0x002fe2000782c0ff */
[----:B------:R-:W1:Y:S02]  /*32e0*/  SYNCS.PHASECHK.TRANS64.TRYWAIT P0, [UR8+0xf0], R0 ;  /* 0x0000f000ff0075a7 */ /* 0x000e640008001108 */
[----:B-12-4-:R-:W-:Y:S10]  /*32f0*/  @!P0 BRA `(.L_x_57) ;  /* 0x0000008400008947 */ /* 0x016ff40003800000 */
.L_x_152:
[----:B------:R-:W-:Y:S01]  /*3300*/  IADD3 R10, PT, PT, R10, 0x1, RZ ;  /* 0x000000010a0a7810 */ /* 0x000fe20007ffe0ff */
[----:B------:R-:W-:Y:S06]  /*3310*/  BRA.U !UP3, `(.L_x_58) ;  /* 0x000000010b987547 */ /* 0x000fec000b800000 */
[----:B------:R-:W-:Y:S01]  /*3320*/  UPLOP3.LUT UP4, UPT, UPT, UPT, UPT, 0x40, 0x4 ;  /* 0x000000000004789c */ /* 0x000fe20003f8e870 */
[----:B------:R-:W-:Y:S01]  /*3330*/  UMOV UR15, UR10 ;  /* 0x0000000a000f7c82 */ /* 0x000fe20008000000 */
[----:B------:R-:W-:Y:S01]  /*3340*/  UMOV UR14, UR5 ;  /* 0x00000005000e7c82 */ /* 0x000fe20008000000 */
[----:B------:R-:W-:-:S08]  /*3350*/  UMOV UR13, UR16 ;  /* 0x00000010000d7c82 */ /* 0x000fd00008000000 */
.L_x_61:
[----:B------:R-:W-:Y:S02]  /*3360*/  UIADD3 UR15, UPT, UPT, UR15, 0x1, URZ ;  /* 0x000000010f0f7890 */ /* 0x000fe4000fffe0ff */
[----:B--2---:R-:W-:Y:S02]  /*3370*/  ULEA UR7, UR13, UR6, 0x3 ;  /* 0x000000060d077291 */ /* 0x004fe4000f8e18ff */
[----:B------:R-:W-:Y:S01]  /*3380*/  UISETP.NE.AND UP0, UPT, UR15, URZ, UPT ;  /* 0x000000ff0f00728c */ /* 0x000fe2000bf05270 */
[----:B----4-:R-:W-:Y:S10]  /*3390*/  @P2 BRA `(.L_x_59) ;  /* 0x00000000000c2947 */ /* 0x010ff40003800000 */
[----:B-1----:R-:W-:Y:S04]  /*33a0*/  SHF.L.U32 R3, R8, 0x1f, RZ ;  /* 0x0000001f08037819 */ /* 0x002fe800000006ff */
[----:B------:R-:W1:Y:S02]  /*33b0*/  SYNCS.PHASECHK.TRANS64.TRYWAIT P0, [UR7], R3 ;  /* 0x00000003ff0075a7 */ /* 0x000e640008001107 */
[----:B-1----:R-:W-:Y:S05]  /*33c0*/  @!P0 BRA `(.L_x_60) ;  /* 0x0000008000e48947 */ /* 0x002fea0003800000 */
.L_x_59:
[----:B------:R-:W-:Y:S01]  /*33d0*/  UISETP.NE.AND UP1, UPT, UR14, 0x1, UPT ;  /* 0x000000010e00788c */ /* 0x000fe2000bf25270 */
[----:B------:R-:W-:Y:S01]  /*33e0*/  PLOP3.LUT P2, PT, PT, PT, PT, 0x80, 0x8 ;  /* 0x000000000008781c */ /* 0x000fe20003f4f070 */
[----:B------:R-:W-:Y:S02]  /*33f0*/  UIADD3 UR16, UPT, UPT, UR13, 0x1, URZ ;  /* 0x000000010d107890 */ /* 0x000fe4000fffe0ff */
[----:B------:R-:W-:Y:S02]  /*3400*/  ULEA UR24, UR13, UR18, 0x9 ;  /* 0x000000120d187291 */ /* 0x000fe4000f8e48ff */
[----:B------:R-:W-:Y:S01]  /*3410*/  UISETP.NE.AND UP2, UPT, UR16, 0x7, UPT ;  /* 0x000000071000788c */ /* 0x000fe2000bf45270 */
[----:B------:R-:W-:Y:S01]  /*3420*/  PLOP3.LUT P0, PT, PT, PT, UP1, 0x80, 0x8 ;  /* 0x000000000008781c */ /* 0x000fe20003f0f018 */
[----:B------:R-:W-:Y:S02]  /*3430*/  ULEA UR26, UR13, UR11, 0xa ;  /* 0x0000000b0d1a7291 */ /* 0x000fe4000f8e50ff */
[----:B------:R-:W-:Y:S02]  /*3440*/  USEL UR12, URZ, 0x1, UP2 ;  /* 0x00000001ff0c7887 */ /* 0x000fe40009000000 */
[----:B------:R-:W-:Y:S02]  /*3450*/  USEL UR16, UR16, URZ, UP2 ;  /* 0x000000ff10107287 */ /* 0x000fe40009000000 */
[----:B------:R-:W-:Y:S02]  /*3460*/  UIADD3 UR30, UPT, UPT, UR24, 0x100, URZ ;  /* 0x00000100181e7890 */ /* 0x000fe4000fffe0ff */
[----:B------:R-:W-:Y:S01]  /*3470*/  @UP1 ULEA UR4, UR16, UR6, 0x3 ;  /* 0x0000000610041291 */ /* 0x000fe2000f8e18ff */
[----:B------:R-:W-:Y:S01]  /*3480*/  LOP3.LUT R8, R8, UR12, RZ, 0x3c, !PT ;  /* 0x0000000c08087c12 */ /* 0x000fe2000f8e3cff */
[----:B------:R-:W-:Y:S02]  /*3490*/  UIADD3 UR28, UPT, UPT, UR26, 0x100, URZ ;  /* 0x000001001a1c7890 */ /* 0x000fe4000fffe0ff */
[----:B------:R-:W-:Y:S01]  /*34a0*/  UIADD3 UR7, UPT, UPT, UR7, 0x38, URZ ;  /* 0x0000003807077890 */ /* 0x000fe2000fffe0ff */
[----:B-1----:R-:W-:Y:S01]  /*34b0*/  @P0 SHF.L.U32 R0, R8, 0x1f, RZ ;  /* 0x0000001f08000819 */ /* 0x002fe200000006ff */
[----:B------:R-:W-:Y:S01]  /*34c0*/  UMOV UR25, 0x40004040 ;  /* 0x4000404000197882 */ /* 0x000fe20000000000 */
[----:B------:R-:W-:Y:S01]  /*34d0*/  UMOV UR27, 0x40004040 ;  /* 0x40004040001b7882 */ /* 0x000fe20000000000 */
[----:B------:R-:W-:Y:S01]  /*34e0*/  UMOV UR31, 0x40004040 ;  /* 0x40004040001f7882 */ /* 0x000fe20000000000 */
[----:B------:R2:W4:Y:S01]  /*34f0*/  @P0 SYNCS.PHASECHK.TRANS64.TRYWAIT P2, [UR4], R0 ;  /* 0x00000000ff0005a7 */ /* 0x0005220008041104 */
[----:B------:R-:W-:Y:S01]  /*3500*/  UIADD3 UR14, UPT, UPT, UR14, -0x1, URZ ;  /* 0xffffffff0e0e7890 */ /* 0x000fe2000fffe0ff */
[----:B------:R2:W-:Y:S01]  /*3510*/  UTCQMMA gdesc[UR24], gdesc[UR26], tmem[UR9], tmem[UR22], idesc[UR23], UP4 ;  /* 0x00ff161a180075ea */ /* 0x0005e2000a000309 */
[----:B------:R-:W-:Y:S01]  /*3520*/  UPLOP3.LUT UP4, UPT, UPT, UPT, UPT, 0x80, 0x8 ;  /* 0x000000000008789c */ /* 0x000fe20003f8f070 */
[----:B------:R-:W-:Y:S01]  /*3530*/  UMOV UR29, 0x40004040 ;  /* 0x40004040001d7882 */ /* 0x000fe20000000000 */
[----:B------:R-:W-:Y:S01]  /*3540*/  UMOV UR13, UR16 ;  /* 0x00000010000d7c82 */ /* 0x000fe20008000000 */
[----:B------:R2:W-:Y:S01]  /*3550*/  UTCQMMA gdesc[UR30], gdesc[UR28], tmem[UR9], tmem[UR20], idesc[UR21], UPT ;  /* 0x00ff141c1e0075ea */ /* 0x0005e2000b800309 */
[----:B------:R2:W-:Y:S01]  /*3560*/  UTCBAR [UR7], URZ ;  /* 0x000000ff070073e9 */ /* 0x0005e200080000ff */
[----:B------:R-:W-:Y:S06]  /*3570*/  BRA.U UP0, `(.L_x_61) ;  /* 0xfffffffd00787547 */ /* 0x000fec000b83ffff */
.L_x_58:
[----:B------:R-:W-:Y:S01]  /*3580*/  UIADD3 UR17, UPT, UPT, UR17, 0x1, URZ ;  /* 0x0000000111117890 */ /* 0x000fe2000fffe0ff */
[C---:B------:R-:W-:Y:S01]  /*3590*/  ISETP.NE.AND P0, PT, R10.reuse, 0x2, PT ;  /* 0x000000020a00780c */ /* 0x040fe20003f05270 */
[----:B------:R-:W-:Y:S02]  /*35a0*/  UIADD3 UR8, UPT, UPT, UR8, 0xe0, URZ ;  /* 0x000000e008087890 */ /* 0x000fe4000fffe0ff */
[----:B------:R-:W-:Y:S01]  /*35b0*/  UISETP.NE.AND UP0, UPT, UR17, 0x2, UPT ;  /* 0x000000021100788c */ /* 0x000fe2000bf05270 */
[----:B-12---:R-:W-:Y:S02]  /*35c0*/  SEL R0, RZ, 0x1, P0 ;  /* 0x00000001ff007807 */ /* 0x006fe40000000000 */
[----:B------:R-:W-:Y:S01]  /*35d0*/  SEL R10, R10, RZ, P0 ;  /* 0x000000ff0a0a7207 */ /* 0x000fe20000000000 */
[----:B------:R-:W-:Y:S01]  /*35e0*/  USEL UR4, URZ, 0x1, UP0 ;  /* 0x00000001ff047887 */ /* 0x000fe20008000000 */
[----:B------:R-:W-:Y:S01]  /*35f0*/  LOP3.LUT R9, R9, R0, RZ, 0x3c, !PT ;  /* 0x0000000009097212 */ /* 0x000fe200078e3cff */
[----:B------:R-:W-:Y:S01]  /*3600*/  USEL UR17, UR17, URZ, UP0 ;  /* 0x000000ff11117287 */ /* 0x000fe20008000000 */
[----:B------:R1:W-:Y:S03]  /*3610*/  UTCBAR [UR8], URZ ;  /* 0x000000ff080073e9 */ /* 0x0003e600080000ff */
[----:B------:R-:W-:Y:S01]  /*3620*/  LOP3.LUT R11, R11, UR4, RZ, 0x3c, !PT ;  /* 0x000000040b0b7c12 */ /* 0x000fe2000f8e3cff */
[----:B------:R-:W-:Y:S07]  /*3630*/  @P1 BRA `(.L_x_62) ;  /* 0xfffffff800c81947 */ /* 0x000fee000383ffff */
[----:B------:R-:W2:Y:S01]  /*3640*/  S2UR UR4, SR_CgaCtaId ;  /* 0x00000000000479c3 */ /* 0x000ea20000008800 */
[----:B------:R-:W-:Y:S01]  /*3650*/  ELECT P0, URZ, PT ;  /* 0x0000000000ff782f */ /* 0x000fe20003800000 */
[----:B------:R-:W-:Y:S01]  /*3660*/  IMAD.MOV.U32 R0, RZ, RZ, 0x1 ;  /* 0x00000001ff007424 */ /* 0x000fe200078e00ff */
[----:B------:R-:W-:Y:S01]  /*3670*/  UIADD3 UR6, UPT, UPT, UR6, 0xf0, URZ ;  /* 0x000000f006067890 */ /* 0x000fe2000fffe0ff */
[----:B------:R-:W-:Y:S01]  /*3680*/  SHF.L.U32 R3, R11, 0x1f, RZ ;  /* 0x0000001f0b037819 */ /* 0x000fe200000006ff */
[----:B------:R-:W-:-:S03]  /*3690*/  UMOV UR5, 0x40 ;  /* 0x0000004000057882 */ /* 0x000fc60000000000 */
[----:B------:R-:W-:Y:S01]  /*36a0*/  UVIRTCOUNT.DEALLOC.SMPOOL 0x80 ;  /* 0x000000800000784c */ /* 0x000fe20000000000 */
[----:B--2---:R-:W-:Y:S02]  /*36b0*/  ULEA UR4, UR4, UR5, 0x18 ;  /* 0x0000000504047291 */ /* 0x004fe4000f8ec0ff */
[----:B------:R-:W-:-:S07]  /*36c0*/  ULEA UR5, UR17, UR6, 0x3 ;  /* 0x0000000611057291 */ /* 0x000fce000f8e18ff */
[----:B------:R2:W-:Y:S02]  /*36d0*/  @P0 STS.U8 [UR4+0x1c], R0 ;  /* 0x00001c00ff000988 */ /* 0x0005e40008000004 */
[----:B------:R-:W3:Y:S02]  /*36e0*/  SYNCS.PHASECHK.TRANS64.TRYWAIT P0, [UR5], R3 ;  /* 0x00000003ff0075a7 */ /* 0x000ee40008001105 */
[----:B--23--:R-:W-:Y:S05]  /*36f0*/  @!P0 BRA `(.L_x_63) ;  /* 0x0000008000308947 */ /* 0x00cfea0003800000 */
.L_x_155:
[----:B------:R-:W-:-:S04]  /*3700*/  UIADD3 UR7, UPT, UPT, UR17, 0x1, URZ ;  /* 0x0000000111077890 */ /* 0x000fc8000fffe0ff */
[----:B------:R-:W-:-:S04]  /*3710*/  UISETP.NE.AND UP0, UPT, UR7, 0x2, UPT ;  /* 0x000000020700788c */ /* 0x000fc8000bf05270 */
[----:B------:R-:W-:Y:S02]  /*3720*/  USEL UR5, URZ, 0x1, UP0 ;  /* 0x00000001ff057887 */ /* 0x000fe40008000000 */
[----:B------:R-:W-:-:S04]  /*3730*/  USEL UR7, UR7, URZ, UP0 ;  /* 0x000000ff07077287 */ /* 0x000fc80008000000 */
[----:B------:R-:W-:Y:S01]  /*3740*/  ULEA UR7, UR7, UR6, 0x3 ;  /* 0x0000000607077291 */ /* 0x000fe2000f8e18ff */
[----:B--2---:R-:W-:-:S04]  /*3750*/  LOP3.LUT R3, R11, UR5, RZ, 0x3c, !PT ;  /* 0x000000050b037c12 */ /* 0x004fc8000f8e3cff */
[----:B------:R-:W-:-:S04]  /*3760*/  SHF.L.U32 R3, R3, 0x1f, RZ ;  /* 0x0000001f03037819 */ /* 0x000fc800000006ff */
[----:B------:R-:W2:Y:S02]  /*3770*/  SYNCS.PHASECHK.TRANS64.TRYWAIT P0, [UR7], R3 ;  /* 0x00000003ff0075a7 */ /* 0x000ea40008001107 */
[----:B--2---:R-:W-:Y:S05]  /*3780*/  @!P0 BRA `(.L_x_64) ;  /* 0x0000008000248947 */ /* 0x004fea0003800000 */
.L_x_157:
[----:B------:R-:W-:Y:S01]  /*3790*/  NOP ;  /* 0x0000000000007918 */ /* 0x000fe20000000000 */
[----:B--2---:R-:W2:Y:S01]  /*37a0*/  LDS R0, [UR4+0x14] ;  /* 0x00001404ff007984 */ /* 0x004ea20008000800 */
[----:B------:R-:W-:Y:S01]  /*37b0*/  ULOP3.LUT UR6, UR19, 0xffff, URZ, 0xc0, !UPT ;  /* 0x0000ffff13067892 */ /* 0x000fe2000f8ec0ff */
[----:B-1----:R-:W-:Y:S01]  /*37c0*/  UMOV UR8, 0xffff ;  /* 0x0000ffff00087882 */ /* 0x002fe20000000000 */
[----:B------:R-:W-:Y:S02]  /*37d0*/  UMOV UR5, 0x1 ;  /* 0x0000000100057882 */ /* 0x000fe40000000000 */
[----:B------:R-:W-:-:S04]  /*37e0*/  USHF.R.U32.HI UR6, URZ, 0x5, UR6 ;  /* 0x00000005ff067899 */ /* 0x000fc80008011606 */
[----:B------:R-:W-:Y:S02]  /*37f0*/  USHF.L.U32 UR8, UR8, UR6, URZ ;  /* 0x0000000608087299 */ /* 0x000fe400080006ff */
[----:B------:R-:W-:-:S04]  /*3800*/  USHF.L.U32 UR5, UR5, UR6, URZ ;  /* 0x0000000605057299 */ /* 0x000fc800080006ff */
[----:B--2---:R-:W-:-:S04]  /*3810*/  LOP3.LUT R0, R0, UR8, RZ, 0xc0, !PT ;  /* 0x0000000800007c12 */ /* 0x004fc8000f8ec0ff */
[----:B------:R-:W-:-:S13]  /*3820*/  ISETP.NE.AND P0, PT, R0, UR8, PT ;  /* 0x0000000800007c0c */ /* 0x000fda000bf05270 */
[----:B------:R-:W-:Y:S05]  /*3830*/  @P0 BRA `(.L_x_65) ;  /* 0x0000000000580947 */ /* 0x000fea0003800000 */
[----:B------:R-:W1:Y:S02]  /*3840*/  LDS R0, [UR4+0x18] ;  /* 0x00001804ff007984 */ /* 0x000e640008000800 */
[----:B-1----:R-:W-:-:S04]  /*3850*/  LOP3.LUT R0, R0, UR5, RZ, 0xc0, !PT ;  /* 0x0000000500007c12 */ /* 0x002fc8000f8ec0ff */
[----:B------:R-:W-:-:S13]  /*3860*/  ISETP.NE.AND P0, PT, R0, UR5, PT ;  /* 0x0000000500007c0c */ /* 0x000fda000bf05270 */
[----:B------:R-:W-:Y:S05]  /*3870*/  @P0 BRA `(.L_x_66) ;  /* 0x00000000003c0947 */ /* 0x000fea0003800000 */
[----:B------:R-:W1:Y:S01]  /*3880*/  S2R R2, SR_LANEID ;  /* 0x0000000000027919 */ /* 0x000e620000000000 */
[----:B------:R-:W-:Y:S01]  /*3890*/  ULOP3.LUT UR8, URZ, UR8, URZ, 0x33, !UPT ;  /* 0x00000008ff087292 */ /* 0x000fe2000f8e33ff */
[----:B------:R-:W-:Y:S01]  /*38a0*/  LOP3.LUT R4, RZ, UR5, RZ, 0x33, !PT ;  /* 0x00000005ff047c12 */ /* 0x000fe2000f8e33ff */
[----:B------:R-:W-:Y:S02]  /*38b0*/  VOTEU.ANY UR7, UPT, PT ;  /* 0x0000000000077886 */ /* 0x000fe400038e0100 */
[----:B------:R-:W-:Y:S01]  /*38c0*/  UFLO.U32 UR7, UR7 ;  /* 0x00000007000772bd */ /* 0x000fe200080e0000 */
[----:B------:R-:W2:Y:S01]  /*38d0*/  REDUX UR5, R4 ;  /* 0x00000000040573c4 */ /* 0x000ea20000000000 */
[----:B------:R-:W-:-:S06]  /*38e0*/  IMAD.U32 R0, RZ, RZ, UR8 ;  /* 0x00000008ff007e24 */ /* 0x000fcc000f8e00ff */
[----:B------:R3:W-:Y:S01]  /*38f0*/  UTCATOMSWS.AND URZ, UR8 ;  /* 0x0000000800ff79e3 */ /* 0x0007e20008000000 */
[----:B------:R-:W4:Y:S01]  /*3900*/  REDUX UR6, R0 ;  /* 0x00000000000673c4 */ /* 0x000f220000000000 */
[----:B-1----:R-:W-:Y:S01]  /*3910*/  ISETP.EQ.U32.AND P0, PT, R2, UR7, PT ;  /* 0x0000000702007c0c */ /* 0x002fe2000bf02070 */
[----:B--2---:R-:W-:Y:S01]  /*3920*/  IMAD.U32 R2, RZ, RZ, UR5 ;  /* 0x00000005ff027e24 */ /* 0x004fe2000f8e00ff */
[----:B----4-:R-:W-:-:S11]  /*3930*/  MOV R3, UR6 ;  /* 0x0000000600037c02 */ /* 0x010fd60008000f00 */
[----:B------:R3:W-:Y:S04]  /*3940*/  @P0 ATOMS.AND RZ, [UR4+0x14], R3 ;  /* 0x00001403ffff098c */ /* 0x0007e8000a800004 */
[----:B------:R3:W-:Y:S01]  /*3950*/  @P0 ATOMS.AND RZ, [UR4+0x18], R2 ;  /* 0x00001802ffff098c */ /* 0x0007e2000a800004 */
[----:B------:R-:W-:Y:S05]  /*3960*/  BRA `(.L_x_67) ;  /* 0x0000000000147947 */ /* 0x000fea0003800000 */
.L_x_66:
[----:B------:R-:W-:Y:S02]  /*3970*/  MOV R2, 0x3990 ;  /* 0x0000399000027802 */ /* 0x000fe40000000f00 */
[----:B----45:R-:W-:Y:S05]  /*3980*/  CALL.REL.NOINC `($__internal_0_$__cuda_sm10x_tcgen05_guardrail_trap_col_being_dealloced_not_returned_by_alloc) ;  /* 0x0000008400087944 */ /* 0x030fea0003c00000 */
[----:B------:R-:W-:Y:S05]  /*3990*/  BRA `(.L_x_67) ;  /* 0x0000000000087947 */ /* 0x000fea0003800000 */
.L_x_65:
[----:B------:R-:W-:Y:S02]  /*39a0*/  MOV R2, 0x39c0 ;  /* 0x000039c000027802 */ /* 0x000fe40000000f00 */
[----:B----45:R-:W-:Y:S05]  /*39b0*/  CALL.REL.NOINC `($__internal_2_$__cuda_sm10x_tcgen05_guardrail_trap_unallocated_columns_being_dealloced) ;  /* 0x0000008400147944 */ /* 0x030fea0003c00000 */
.L_x_67:
[----:B------:R-:W-:Y:S01]  /*39c0*/  NOP ;  /* 0x0000000000007918 */ /* 0x000fe20000000000 */
[----:B---3--:R-:W-:Y:S05]  /*39d0*/  EXIT ;  /* 0x000000000000794d */ /* 0x008fea0003800000 */
.L_x_51:
[----:B------:R-:W-:-:S09]  /*39e0*/  UISETP.NE.OR UP2, UPT, UR8, 0x3, !UP2 ;  /* 0x000000030800788c */ /* 0x000fd2000d745670 */
[----:B------:R-:W-:Y:S05]  /*39f0*/  BRA.U UP2, `(.L_x_68) ;  /* 0x0000001102147547 */ /* 0x000fea000b800000 */
[----:B------:R-:W1:Y:S01]  /*3a00*/  LDC R0, c[0x0][0xb30] ;  /* 0x0002cc00ff007b82 */ /* 0x000e620000000800 */
[----:B------:R-:W2:Y:S01]  /*3a10*/  LDCU.64 UR8, c[0x0][0x888] ;  /* 0x00011100ff0877ac */ /* 0x000ea20008000a00 */
[----:B------:R-:W-:Y:S02]  /*3a20*/  HFMA2 R29, -RZ, RZ, 0, 0 ;  /* 0x00000000ff1d7431 */ /* 0x000fe400000001ff */
[----:B------:R-:W-:Y:S01]  /*3a30*/  IMAD.MOV.U32 R31, RZ, RZ, 0x1 ;  /* 0x00000001ff1f7424 */ /* 0x000fe200078e00ff */
[----:B------:R-:W-:Y:S01]  /*3a40*/  MOV R23, 0x2000 ;  /* 0x0000200000177802 */ /* 0x000fe20000000f00 */
[----:B------:R-:W4:Y:S01]  /*3a50*/  LDCU.64 UR4, c[0x0][0x890] ;  /* 0x00011200ff0477ac */ /* 0x000f220008000a00 */
[----:B------:R-:W-:Y:S01]  /*3a60*/  IMAD.MOV.U32 R30, RZ, RZ, RZ ;  /* 0x000000ffff1e7224 */ /* 0x000fe200078e00ff */
[----:B------:R-:W3:Y:S01]  /*3a70*/  LDC R19, c[0x0][0x370] ;  /* 0x0000dc00ff137b82 */ /* 0x000ee20000000800 */
[----:B------:R-:W-:Y:S01]  /*3a80*/  UMOV UR7, 0x400 ;  /* 0x0000040000077882 */ /* 0x000fe20000000000 */
[----:B------:R-:W-:-:S02]  /*3a90*/  UPLOP3.LUT UP1, UPT, UPT, UPT, UPT, 0x40, 0x4 ;  /* 0x000000000004789c */ /* 0x000fc40003f2e870 */
[----:B------:R-:W-:-:S04]  /*3aa0*/  ULEA UR7, UR37, UR7, 0x18 ;  /* 0x0000000725077291 */ /* 0x000fc8000f8ec0ff */
[----:B------:R-:W3:Y:S01]  /*3ab0*/  LDC R2, c[0x0][0xb0c] ;  /* 0x0002c300ff027b82 */ /* 0x000ee20000000800 */
[----:B------:R-:W-:Y:S02]  /*3ac0*/  UIADD3 UR13, UPT, UPT, UR7, 0x88, URZ ;  /* 0x00000088070d7890 */ /* 0x000fe4000fffe0ff */
[----:B--2---:R-:W-:Y:S02]  /*3ad0*/  UISETP.NE.U32.AND UP2, UPT, UR8, URZ, UPT ;  /* 0x000000ff0800728c */ /* 0x004fe4000bf45070 */
[----:B------:R-:W-:Y:S02]  /*3ae0*/  UIADD3 UR33, UPT, UPT, UR7, 0x70, URZ ;  /* 0x0000007007217890 */ /* 0x000fe4000fffe0ff */
[----:B----4-:R-:W-:Y:S01]  /*3af0*/  UISETP.NE.U32.AND UP3, UPT, UR4, URZ, UPT ;  /* 0x000000ff0400728c */ /* 0x010fe2000bf65070 */
[----:B------:R-:W2:Y:S01]  /*3b00*/  LDC R18, c[0x0][0xb20] ;  /* 0x0002c800ff127b82 */ /* 0x000ea20000000800 */
[----:B-1----:R-:W-:Y:S01]  /*3b10*/  ISETP.NE.AND P1, PT, R0, 0x1, PT ;  /* 0x000000010000780c */ /* 0x002fe20003f25270 */
[----:B------:R-:W-:-:S02]  /*3b20*/  UISETP.NE.AND.EX UP2, UPT, UR9, URZ, UPT, UP2 ;  /* 0x000000ff0900728c */ /* 0x000fc4000bf45320 */
[----:B------:R-:W-:Y:S02]  /*3b30*/  UIADD3 UR25, UPT, UPT, UR7, 0x78, URZ ;  /* 0x0000007807197890 */ /* 0x000fe4000fffe0ff */
[----:B------:R-:W-:Y:S02]  /*3b40*/  UIADD3 UR17, UPT, UPT, UR7, 0x80, URZ ;  /* 0x0000008007117890 */ /* 0x000fe4000fffe0ff */
[----:B------:R-:W1:Y:S01]  /*3b50*/  LDC.64 R32, c[0x0][0x348] ;  /* 0x0000d200ff207b82 */ /* 0x000e620000000a00 */
[----:B------:R-:W-:Y:S02]  /*3b60*/  UPRMT UR13, UR37, 0x654, UR13 ;  /* 0x00000654250d7896 */ /* 0x000fe4000800000d */
[----:B------:R-:W-:-:S05]  /*3b70*/  UISETP.NE.AND.EX UP3, UPT, UR5, URZ, UPT, UP3 ;  /* 0x000000ff0500728c */ /* 0x000fca000bf65330 */
[----:B------:R-:W4:Y:S08]  /*3b80*/  LDC.64 R16, c[0x0][0xb10] ;  /* 0x0002c400ff107b82 */ /* 0x000f300000000a00 */
[----:B------:R-:W1:Y:S08]  /*3b90*/  LDC.64 R6, c[0x0][0xb18] ;  /* 0x0002c600ff067b82 */ /* 0x000e700000000a00 */
[----:B------:R-:W1:Y:S08]  /*3ba0*/  LDC.64 R4, c[0x0][0xb28] ;  /* 0x0002ca00ff047b82 */ /* 0x000e700000000a00 */
[----:B--23--:R-:W1:Y:S02]  /*3bb0*/  LDC R22, c[0x0][0x374] ;  /* 0x0000dd00ff167b82 */ /* 0x00ce640000000800 */
.L_x_79:
[C---:B------:R-:W-:Y:S02]  /*3bc0*/  LEA R0, R30.reuse, UR7, 0x3 ;  /* 0x000000071e007c11 */ /* 0x040fe4000f8e18ff */
[----:B------:R-:W-:Y:S02]  /*3bd0*/  SHF.L.U32 R3, R29, 0x1f, RZ ;  /* 0x0000001f1d037819 */ /* 0x000fe400000006ff */
[----:B------:R-:W-:Y:S02]  /*3be0*/  LEA R24, R30, UR7, 0x4 ;  /* 0x000000071e187c11 */ /* 0x000fe4000f8e20ff */
[----:B--2---:R-:W2:Y:S02]  /*3bf0*/  SYNCS.PHASECHK.TRANS64.TRYWAIT P0, [R0+URZ+0xc0], R3 ;  /* 0x0000c003000075a7 */ /* 0x004ea400080011ff */
[----:B--2---:R-:W-:Y:S05]  /*3c00*/  @!P0 BRA `(.L_x_69) ;  /* 0x0000007c001c8947 */ /* 0x004fea0003800000 */
.L_x_158:
[----:B------:R-:W-:Y:S01]  /*3c10*/  ISETP.GE.AND P0, PT, R72, 0x1, PT ;  /* 0x000000014800780c */ /* 0x000fe20003f06270 */
[----:B------:R-:W3:Y:S01]  /*3c20*/  LDS.128 R24, [R24+0x130] ;  /* 0x0001300018187984 */ /* 0x000ee20000000c00 */
[----:B--2---:R-:W-:Y:S01]  /*3c30*/  VIADD R0, R0, 0xd0 ;  /* 0x000000d000007836 */ /* 0x004fe20000000000 */
[----:B------:R-:W-:Y:S01]  /*3c40*/  @!PT LDS RZ, [RZ] ;  /* 0x00000000fffff984 */ /* 0x000fe20000000800 */
[----:B------:R-:W-:Y:S01]  /*3c50*/  @!PT LDS RZ, [RZ] ;  /* 0x00000000fffff984 */ /* 0x000fe20000000800 */
[----:B------:R-:W-:Y:S01]  /*3c60*/  @!PT LDS RZ, [RZ] ;  /* 0x00000000fffff984 */ /* 0x000fe20000000800 */
[----:B------:R-:W-:Y:S01]  /*3c70*/  @!PT LDS RZ, [RZ] ;  /* 0x00000000fffff984 */ /* 0x000fe20000000800 */
[----:B------:R2:W-:Y:S06]  /*3c80*/  MEMBAR.ALL.CTA ;  /* 0x0000000000007992 */ /* 0x0005ec0000008000 */
[----:B--2---:R-:W2:Y:S01]  /*3c90*/  FENCE.VIEW.ASYNC.S ;  /* 0x00000000000073c6 */ /* 0x004ea20000000000 */
[----:B------:R-:W-:Y:S04]  /*3ca0*/  PRMT R0, RZ, 0x654, R0 ;  /* 0x00000654ff007816 */ /* 0x000fe80000000000 */
[----:B--2---:R2:W-:Y:S01]  /*3cb0*/  SYNCS.ARRIVE.TRANS64.RED.A1T0 RZ, [R0+URZ], RZ ;  /* 0x000000ff00ff79a7 */ /* 0x0045e200081004ff */
[----:B---3--:R-:W-:Y:S11]  /*3cc0*/  LOP3.LUT P3, RZ, R26, 0x1, RZ, 0xc0, !PT ;  /* 0x000000011aff7812 */ /* 0x008ff6000786c0ff */
[----:B------:R-:W-:Y:S02]  /*3cd0*/  @!UPT UIADD3 URZ, UPT, UPT, URZ, URZ, URZ ;  /* 0x000000fffffff290 */ /* 0x000fe4000fffe0ff */
[----:B------:R-:W-:Y:S02]  /*3ce0*/  @P3 MOV R13, R24 ;  /* 0x00000018000d3202 */ /* 0x000fe40000000f00 */
[----:B------:R-:W-:Y:S01]  /*3cf0*/  @P3 LOP3.LUT R8, R25, 0xffff, RZ, 0xc0, !PT ;  /* 0x0000ffff19083812 */ /* 0x000fe200078ec0ff */
[----:B--2---:R-:W-:Y:S06]  /*3d00*/  @!P0 BRA `(.L_x_70) ;  /* 0x0000000000a48947 */ /* 0x004fec0003800000 */
[----:B-1----:R-:W-:Y:S01]  /*3d10*/  IMAD.HI.U32 R35, R22, R7, RZ ;  /* 0x0000000716237227 */ /* 0x002fe200078e00ff */
[----:B------:R-:W-:Y:S02]  /*3d20*/  ISETP.NE.AND P0, PT, R6, 0x1, PT ;  /* 0x000000010600780c */ /* 0x000fe40003f05270 */
[----:B------:R-:W-:Y:S01]  /*3d30*/  ISETP.NE.AND P2, PT, R72, 0x1, PT ;  /* 0x000000014800780c */ /* 0x000fe20003f45270 */
[----:B----4-:R-:W-:Y:S01]  /*3d40*/  IMAD.HI.U32 R34, R19, R16, RZ ;  /* 0x0000001013227227 */ /* 0x010fe200078e00ff */
[----:B------:R-:W-:Y:S02]  /*3d50*/  SHF.R.U32.HI R35, RZ, R18, R35 ;  /* 0x00000012ff237219 */ /* 0x000fe40000011623 */
[----:B------:R-:W-:Y:S01]  /*3d60*/  ISETP.NE.AND P4, PT, R2, 0x1, PT ;  /* 0x000000010200780c */ /* 0x000fe20003f85270 */
[----:B------:R-:W-:Y:S01]  /*3d70*/  IMAD.HI.U32 R36, R13, R16, RZ ;  /* 0x000000100d247227 */ /* 0x000fe200078e00ff */
[----:B------:R-:W-:Y:S02]  /*3d80*/  SHF.R.U32.HI R34, RZ, R17, R34 ;  /* 0x00000011ff227219 */ /* 0x000fe40000011622 */
[----:B------:R-:W-:Y:S01]  /*3d90*/  SEL R3, R22, R35, !P0 ;  /* 0x0000002316037207 */ /* 0x000fe20004000000 */
[C---:B------:R-:W-:Y:S01]  /*3da0*/  IMAD.HI.U32 R35, R8.reuse, R7, RZ ;  /* 0x0000000708237227 */ /* 0x040fe200078e00ff */
[----:B------:R-:W-:Y:S02]  /*3db0*/  SEL R11, R19, R34, !P4 ;  /* 0x00000022130b7207 */ /* 0x000fe40006000000 */
[----:B------:R-:W-:Y:S01]  /*3dc0*/  SHF.R.U32.HI R36, RZ, R17, R36 ;  /* 0x00000011ff247219 */ /* 0x000fe20000011624 */
[----:B------:R-:W-:Y:S01]  /*3dd0*/  IMAD.HI.U32 R38, R3, R4, RZ ;  /* 0x0000000403267227 */ /* 0x000fe200078e00ff */
[----:B------:R-:W-:Y:S03]  /*3de0*/  SHF.R.U32.HI R35, RZ, R18, R35 ;  /* 0x00000012ff237219 */ /* 0x000fe60000011623 */
[----:B------:R-:W-:Y:S01]  /*3df0*/  IMAD.HI.U32 R34, R11, R4, RZ ;  /* 0x000000040b227227 */ /* 0x000fe200078e00ff */
[----:B------:R-:W-:Y:S02]  /*3e00*/  @P2 SHF.R.U32.HI R3, RZ, R5, R38 ;  /* 0x00000005ff032219 */ /* 0x000fe40000011626 */
[----:B------:R-:W-:Y:S02]  /*3e10*/  SEL R9, R8, R35, !P0 ;  /* 0x0000002308097207 */ /* 0x000fe40004000000 */
[----:B------:R-:W-:Y:S01]  /*3e20*/  @P2 SHF.R.U32.HI R11, RZ, R5, R34 ;  /* 0x00000005ff0b2219 */ /* 0x000fe20000011622 */
[C---:B------:R-:W-:Y:S01]  /*3e30*/  IMAD R10, R72.reuse, R3, RZ ;  /* 0x00000003480a7224 */ /* 0x040fe200078e02ff */
[----:B------:R-:W-:Y:S01]  /*3e40*/  SEL R3, R13, R36, !P4 ;  /* 0x000000240d037207 */ /* 0x000fe20006000000 */
[C---:B------:R-:W-:Y:S03]  /*3e50*/  IMAD.HI.U32 R14, R9.reuse, R4, RZ ;  /* 0x00000004090e7227 */ /* 0x040fe600078e00ff */
[----:B------:R-:W-:Y:S01]  /*3e60*/  ISETP.GE.AND P0, PT, R9, R10, PT ;  /* 0x0000000a0900720c */ /* 0x000fe20003f06270 */
[C---:B------:R-:W-:Y:S01]  /*3e70*/  IMAD R12, R72.reuse, R11, RZ ;  /* 0x0000000b480c7224 */ /* 0x040fe200078e02ff */
[-C--:B------:R-:W-:Y:S04]  /*3e80*/  SHF.R.U32.HI R14, RZ, R5.reuse, R14 ;  /* 0x00000005ff0e7219 */ /* 0x080fe8000001160e */
[----:B------:R-:W-:Y:S02]  /*3e90*/  ISETP.GE.OR P0, PT, R3, R12, P0 ;  /* 0x0000000c0300720c */ /* 0x000fe40000706670 */
[----:B------:R-:W-:Y:S05]  /*3ea0*/  SEL R15, R9, R14, !P2 ;  /* 0x0000000e090f7207 */ /* 0x000fea0005000000 */
[----:B------:R-:W-:Y:S04]  /*3eb0*/  IMAD.MOV R14, RZ, RZ, -R15 ;  /* 0x000000ffff0e7224 */ /* 0x000fe800078e0a0f */
[----:B------:R-:W-:Y:S02]  /*3ec0*/  IMAD R14, R72, R14, R9 ;  /* 0x0000000e480e7224 */ /* 0x000fe400078e0209 */
[C---:B------:R-:W-:Y:S05]  /*3ed0*/  @!P0 IMAD.HI.U32 R10, R3.reuse, R4, RZ ;  /* 0x00000004030a8227 */ /* 0x040fea00078e00ff */
[----:B------:R-:W-:Y:S04]  /*3ee0*/  @!P0 SHF.R.U32.HI R10, RZ, R5, R10 ;  /* 0x00000005ff0a8219 */ /* 0x000fe8000001160a */
[----:B------:R-:W-:Y:S01]  /*3ef0*/  @!P0 SEL R0, R3, R10, !P2 ;  /* 0x0000000a03008207 */ /* 0x000fe20005000000 */
[----:B------:R-:W-:Y:S03]  /*3f00*/  IMAD.MOV R10, RZ, RZ, -R3 ;  /* 0x000000ffff0a7224 */ /* 0x000fe600078e0a03 */
[----:B------:R-:W-:Y:S01]  /*3f10*/  @!P0 IADD3 R15, PT, PT, R15, -R0, RZ ;  /* 0x800000000f0f8210 */ /* 0x000fe20007ffe0ff */
[----:B------:R-:W-:Y:S01]  /*3f20*/  @!P0 IMAD R0, R11, R14, R0 ;  /* 0x0000000e0b008224 */ /* 0x000fe200078e0200 */
[----:B------:R-:W-:Y:S01]  /*3f30*/  IADD3 R11, PT, PT, -R9, RZ, RZ ;  /* 0x000000ff090b7210 */ /* 0x000fe20007ffe1ff */
[----:B------:R-:W-:Y:S02]  /*3f40*/  IMAD R13, R2, R10, R13 ;  /* 0x0000000a020d7224 */ /* 0x000fe400078e020d */
[----:B------:R-:W-:Y:S02]  /*3f50*/  @!P0 IMAD R9, R15, R72, R3 ;  /* 0x000000480f098224 */ /* 0x000fe400078e0203 */
[----:B------:R-:W-:Y:S02]  /*3f60*/  @!P0 IMAD.MOV.U32 R3, RZ, RZ, R0 ;  /* 0x000000ffff038224 */ /* 0x000fe400078e0000 */
[----:B------:R-:W-:Y:S02]  /*3f70*/  IMAD R8, R6, R11, R8 ;  /* 0x0000000b06087224 */ /* 0x000fe400078e0208 */
[----:B------:R-:W-:Y:S02]  /*3f80*/  IMAD R13, R3, R2, R13 ;  /* 0x00000002030d7224 */ /* 0x000fe400078e020d */
[----:B------:R-:W-:Y:S02]  /*3f90*/  IMAD R8, R9, R6, R8 ;  /* 0x0000000609087224 */ /* 0x000fe400078e0208 */
.L_x_70:
[----:B------:R-:W-:Y:S05]  /*3fa0*/  BRA.U UP1, `(.L_x_71) ;  /* 0x0000000101107547 */ /* 0x000fea000b800000 */
[----:B------:R-:W-:Y:S04]  /*3fb0*/  MOV R0, UR6 ;  /* 0x0000000600007c02 */ /* 0x000fe80008000f00 */
[----:B------:R-:W-:Y:S04]  /*3fc0*/  SHF.L.U32 R3, R0, 0x1f, RZ ;  /* 0x0000001f00037819 */ /* 0x000fe800000006ff */
[----:B------:R-:W2:Y:S02]  /*3fd0*/  SYNCS.PHASECHK.TRANS64.TRYWAIT P0, [UR7+0xb8], R3 ;  /* 0x0000b803ff0075a7 */ /* 0x000ea40008001107 */
[----:B--2---:R-:W-:Y:S05]  /*3fe0*/  @!P0 BRA `(.L_x_72) ;  /* 0x0000007800388947 */ /* 0x004fea0003800000 */
.L_x_71:
[----:B------:R-:W-:Y:S02]  /*3ff0*/  R2UR UR35, R21 ;  /* 0x00000000152372ca */ /* 0x000fe400000e0000 */
[----:B------:R-:W-:Y:S02]  /*4000*/  R2UR UR34, R20 ;  /* 0x00000000142272ca */ /* 0x000fe400000e0000 */
[----:B------:R-:W-:Y:S02]  /*4010*/  ISETP.NE.U32.AND P2, PT, RZ, UR4, PT ;  /* 0x00000004ff007c0c */ /* 0x000fe4000bf45070 */
[----:B------:R-:W-:Y:S02]  /*4020*/  SHF.L.U32 R12, R31, 0x1f, RZ ;  /* 0x0000001f1f0c7819 */ /* 0x000fe400000006ff */
[----:B------:R-:W-:Y:S05]  /*4030*/  ISETP.NE.AND.EX P2, PT, RZ, UR5, PT, P2 ;  /* 0x00000005ff007c0c */ /* 0x000fea000bf45320 */
[----:B------:R-:W-:Y:S02]  /*4040*/  USHF.L.U32 UR35, UR35, 0x7, URZ ;  /* 0x0000000723237899 */ /* 0x000fe400080006ff */
[----:B------:R-:W-:Y:S01]  /*4050*/  USHF.L.U32 UR34, UR34, 0x8, URZ ;  /* 0x0000000822227899 */ /* 0x000fe200080006ff */
[----:B------:R-:W-:Y:S11]  /*4060*/  BRA.U !UP3, `(.L_x_73) ;  /* 0x000000010b347547 */ /* 0x000ff6000b800000 */
[----:B------:R-:W-:Y:S01]  /*4070*/  UPLOP3.LUT UP0, UPT, UPT, UPT, UP2, 0x80, 0x8 ;  /* 0x000000000008789c */ /* 0x000fe20003f0f020 */
[----:B--2---:R-:W-:Y:S02]  /*4080*/  HFMA2 R0, -RZ, RZ, 0, 5.9604644775390625e-08 ;  /* 0x00000001ff007431 */ /* 0x004fe400000001ff */
[----:B------:R-:W-:Y:S03]  /*4090*/  IMAD.MOV.U32 R171, RZ, RZ, 0x1 ;  /* 0x00000001ffab7424 */ /* 0x000fe600078e00ff */
[----:B------:R-:W-:Y:S05]  /*40a0*/  PLOP3.LUT P0, PT, PT, PT, UP0, 0x80, 0x8 ;  /* 0x000000000008781c */ /* 0x000fea0003f0f008 */
[----:B------:R-:W2:Y:S01]  /*40b0*/  @UP0 LDCU.64 UR10, c[0x0][0x888] ;  /* 0x00011100ff0a07ac */ /* 0x000ea20008000a00 */
[----:B------:R-:W-:Y:S07]  /*40c0*/  @UP0 UIMAD UR8, UR36, UR4, URZ ;  /* 0x00000004240802a4 */ /* 0x000fee000f8e02ff */
[----:B------:R-:W-:Y:S01]  /*40d0*/  @!P0 PRMT R171, R0, 0x7610, R171 ;  /* 0x0000761000ab8816 */ /* 0x000fe200000000ab */
[----:B--2---:R-:W-:Y:S03]  /*40e0*/  @UP0 UIMAD.WIDE UR10, UR8, 0x4, UR10 ;  /* 0x00000004080a08a5 */ /* 0x004fe6000f8e020a */
[----:B------:R-:W2:Y:S03]  /*40f0*/  @!UP0 LDCU UR8, c[0x0][0x880] ;  /* 0x00011000ff0887ac */ /* 0x000ea60008000800 */
[----:B------:R-:W-:Y:S01]  /*4100*/  IMAD.U32 R10, RZ, RZ, UR10 ;  /* 0x0000000aff0a7e24 */ /* 0x000fe2000f8e00ff */
[----:B------:R-:W-:Y:S05]  /*4110*/  MOV R11, UR11 ;  /* 0x0000000b000b7c02 */ /* 0x000fea0008000f00 */
[----:B-----5:R3:W5:Y:S02]  /*4120*/  @P0 LDG.E R81, desc[UR46][R10.64] ;  /* 0x0000002e0a510981 */ /* 0x020764000c1e1900 */
[----:B--23--:R-:W-:Y:S07]  /*4130*/  @!P0 IMAD.U32 R81, RZ, RZ, UR8 ;  /* 0x00000008ff518e24 */ /* 0x00cfee000f8e00ff */
.L_x_73:
[----:B-----5:R-:W-:Y:S01]  /*4140*/  @!P2 FSETP.EQ.AND P0, PT, R81, RZ, PT ;  /* 0x000000ff5100a20b */ /* 0x020fe20003f02000 */
[----:B------:R-:W-:Y:S01]  /*4150*/  @!UPT UIADD3 URZ, UPT, UPT, URZ, URZ, URZ ;  /* 0x000000fffffff290 */ /* 0x000fe2000fffe0ff */
[----:B------:R-:W-:Y:S11]  /*4160*/  @!P2 BRA `(.L_x_74) ;  /* 0x000000000014a947 */ /* 0x000ff60003800000 */
[----:B------:R-:W-:Y:S02]  /*4170*/  LOP3.LUT P2, RZ, R171, 0xff, RZ, 0xc0, !PT ;  /* 0x000000ffabff7812 */ /* 0x000fe4000784c0ff */
[----:B------:R-:W-:Y:S04]  /*4180*/  PLOP3.LUT P0, PT, PT, PT, UP0, 0x80, 0x8 ;  /* 0x000000000008781c */ /* 0x000fe80003f0f008 */
[----:B------:R-:W-:Y:S07]  /*4190*/  PLOP3.LUT P0, PT, P0, PT, PT, 0x8, 0x80 ;  /* 0x000000000080781c */ /* 0x000fee000070e170 */
[----:B------:R-:W-:Y:S11]  /*41a0*/  @P2 FSETP.EQ.AND P0, PT, R81, RZ, PT ;  /* 0x000000ff5100220b */ /* 0x000ff60003f02000 */
[----:B------:R-:W-:Y:S02]  /*41b0*/  @!UPT UIADD3 URZ, UPT, UPT, URZ, URZ, URZ ;  /* 0x000000fffffff290 */ /* 0x000fe4000fffe0ff */
.L_x_74:
[----:B------:R-:W3:Y:S01]  /*41c0*/  SYNCS.PHASECHK.TRANS64.TRYWAIT P2, [UR7+0x90], R12 ;  /* 0x0000900cff0075a7 */ /* 0x000ee20008041107 */
[----:B------:R-:W-:Y:S04]  /*41d0*/  ELECT P4, URZ, PT ;  /* 0x0000000000ff782f */ /* 0x000fe80003880000 */
[----:B------:R-:W-:Y:S11]  /*41e0*/  PLOP3.LUT P4, PT, P0, P4, PT, 0xf2, 0x2f ;  /* 0x00000000002f781c */ /* 0x000ff60000789e72 */
[----:B------:R-:W-:Y:S02]  /*41f0*/  @!UPT UIADD3 URZ, UPT, UPT, URZ, URZ, URZ ;  /* 0x000000fffffff290 */ /* 0x000fe4000fffe0ff */
[----:B-1----:R-:W-:Y:S05]  /*4200*/  @!P4 IADD3 R9, P0, PT, R32, 0x580, RZ ;  /* 0x000005802009c810 */ /* 0x002fea0007f1e0ff */
[----:B--2---:R-:W-:Y:S01]  /*4210*/  @!P4 IMAD.X R0, RZ, RZ, R33, P0 ;  /* 0x000000ffff00c224 */ /* 0x004fe200000e0621 */
[----:B---3--:R-:W-:Y:S07]  /*4220*/  @!P2 BRA `(.L_x_75) ;  /* 0x0000007400c0a947 */ /* 0x008fee0003800000 */
.L_x_161:
[----:B------:R-:W-:Y:S01]  /*4230*/  @!P4 R2UR UR8, R0 ;  /* 0x000000000008c2ca */ /* 0x000fe200000e0000 */
[----:B------:R-:W-:Y:S01]  /*4240*/  VOTEU.ALL UP1, P4 ;  /* 0x0000000000ff7886 */ /* 0x000fe20002020000 */
[----:B------:R-:W-:Y:S01]  /*4250*/  @!P4 R2UR UR9, R9 ;  /* 0x000000000909c2ca */ /* 0x000fe200000e0000 */
[----:B------:R-:W-:Y:S01]  /*4260*/  @!P4 IMAD.MOV.U32 R0, RZ, RZ, 0x2000 ;  /* 0x00002000ff00c424 */ /* 0x000fe200078e00ff */
[----:B------:R-:W-:Y:S01]  /*4270*/  UMOV UR10, 0x0 ;  /* 0x00000000000a7882 */ /* 0x000fe20000000000 */
[----:B------:R-:W-:Y:S01]  /*4280*/  UMOV UR11, 0x10000000 ;  /* 0x10000000000b7882 */ /* 0x000fe20000000000 */
[----:B------:R-:W-:Y:S01]  /*4290*/  @!UP1 UIADD3 UR32, UPT, UPT, UR7, 0x200, URZ ;  /* 0x0000020007209890 */ /* 0x000fe2000fffe0ff */
[----:B------:R-:W-:Y:S01]  /*42a0*/  @!P4 IADD3 R9, P0, PT, R32, 0x580, RZ ;  /* 0x000005802009c810 */ /* 0x000fe20007f1e0ff */
[----:B------:R-:W-:Y:S05]  /*42b0*/  VOTEU.ALL UP1, P4 ;  /* 0x0000000000ff7886 */ /* 0x000fea0002020000 */
[----:B------:R-:W-:Y:S01]  /*42c0*/  IMAD.U32 R11, RZ, RZ, UR8 ;  /* 0x00000008ff0b7e24 */ /* 0x000fe2000f8e00ff */
[----:B------:R-:W-:Y:S01]  /*42d0*/  UPRMT UR8, UR37, 0x654, UR33 ;  /* 0x0000065425087896 */ /* 0x000fe20008000021 */
[----:B------:R-:W-:Y:S03]  /*42e0*/  IMAD.U32 R10, RZ, RZ, UR9 ;  /* 0x00000009ff0a7e24 */ /* 0x000fe6000f8e00ff */
[----:B------:R-:W-:Y:S02]  /*42f0*/  @!P4 R2UR UR15, R11 ;  /* 0x000000000b0fc2ca */ /* 0x000fe400000e0000 */
[----:B------:R-:W-:Y:S11]  /*4300*/  @!P4 R2UR UR14, R10 ;  /* 0x000000000a0ec2ca */ /* 0x000ff600000e0000 */
[----:B------:R-:W-:Y:S02]  /*4310*/  @!UPT UIADD3 URZ, UPT, UPT, URZ, URZ, URZ ;  /* 0x000000fffffff290 */ /* 0x000fe4000fffe0ff */
[----:B------:R2:W-:Y:S01]  /*4320*/  @!UP1 UTMALDG.3D [UR32], [UR14], desc[UR10] ;  /* 0x00000a200e0095b4 */ /* 0x0005e20008011000 */
[----:B------:R3:W-:Y:S01]  /*4330*/  @!P4 SYNCS.ARRIVE.TRANS64.RED.A0TR RZ, [UR7+0x70], R0 ;  /* 0x00007000ffffc9a7 */ /* 0x0007e20008300407 */
[----:B------:R-:W-:Y:S01]  /*4340*/  SYNCS.ARRIVE.TRANS64.RED.A1T0 RZ, [UR8], RZ ;  /* 0x000000ffffff79a7 */ /* 0x000fe20008100408 */
[----:B---3--:R-:W-:Y:S01]  /*4350*/  @!P4 IMAD.X R0, RZ, RZ, R33, P0 ;  /* 0x000000ffff00c224 */ /* 0x008fe200000e0621 */
[----:B------:R-:W3:Y:S02]  /*4360*/  SYNCS.PHASECHK.TRANS64.TRYWAIT P2, [UR7+0x98], R12 ;  /* 0x0000980cff0075a7 */ /* 0x000ee40008041107 */
[----:B--23--:R-:W-:Y:S05]  /*4370*/  @!P2 BRA `(.L_x_76) ;  /* 0x000000740084a947 */ /* 0x00cfea0003800000 */
.L_x_163:
        /* <DEDUP_REMOVED lines=8> */
[----:B------:R-:W-:Y:S01]  /*4400*/  @!UP1 UIADD3 UR24, UPT, UPT, UR7, 0x2200, URZ ;  /* 0x0000220007189890 */ /* 0x000fe2000fffe0ff */
[----:B------:R-:W-:Y:S01]  /*4410*/  VOTEU.ALL UP1, P4 ;  /* 0x0000000000ff7886 */ /* 0x000fe20002020000 */
[----:B------:R-:W-:Y:S01]  /*4420*/  UMOV UR27, UR35 ;  /* 0x00000023001b7c82 */ /* 0x000fe20008000000 */
[----:B------:R-:W-:Y:S02]  /*4430*/  UMOV UR28, UR36 ;  /* 0x00000024001c7c82 */ /* 0x000fe40008000000 */
[----:B------:R-:W-:Y:S01]  /*4440*/  IMAD.U32 R11, RZ, RZ, UR8 ;  /* 0x00000008ff0b7e24 */ /* 0x000fe2000f8e00ff */
[----:B------:R-:W-:Y:S01]  /*4450*/  UPRMT UR8, UR37, 0x654, UR25 ;  /* 0x0000065425087896 */ /* 0x000fe20008000019 */
[----:B------:R-:W-:Y:S02]  /*4460*/  IMAD.U32 R10, RZ, RZ, UR9 ;  /* 0x00000009ff0a7e24 */ /* 0x000fe4000f8e00ff */
[----:B------:R-:W-:Y:S01]  /*4470*/  @!P4 IMAD.X R20, RZ, RZ, R33, P0 ;  /* 0x000000ffff14c224 */ /* 0x000fe200000e0621 */
[----:B------:R-:W-:Y:S02]  /*4480*/  @!P4 R2UR UR15, R11 ;  /* 0x000000000b0fc2ca */ /* 0x000fe400000e0000 */
[----:B------:R-:W-:Y:S11]  /*4490*/  @!P4 R2UR UR14, R10 ;  /* 0x000000000a0ec2ca */ /* 0x000ff600000e0000 */
[----:B------:R-:W-:Y:S02]  /*44a0*/  @!UPT UIADD3 URZ, UPT, UPT, URZ, URZ, URZ ;  /* 0x000000fffffff290 */ /* 0x000fe4000fffe0ff */
[----:B------:R2:W-:Y:S01]  /*44b0*/  @!UP1 UTMALDG.3D [UR24], [UR14], desc[UR10] ;  /* 0x00000a180e0095b4 */ /* 0x0005e20008011000 */
[----:B------:R2:W-:Y:S01]  /*44c0*/  @!P4 SYNCS.ARRIVE.TRANS64.RED.A0TR RZ, [UR7+0x78], R0 ;  /* 0x00007800ffffc9a7 */ /* 0x0005e20008300407 */
[----:B------:R-:W-:Y:S01]  /*44d0*/  SYNCS.ARRIVE.TRANS64.RED.A1T0 RZ, [UR8], RZ ;  /* 0x000000ffffff79a7 */ /* 0x000fe20008100408 */
[----:B------:R-:W3:Y:S02]  /*44e0*/  SYNCS.PHASECHK.TRANS64.TRYWAIT P2, [UR7+0xa0], R12 ;  /* 0x0000a00cff0075a7 */ /* 0x000ee40008041107 */
[----:B--23--:R-:W-:Y:S05]  /*44f0*/  @!P2 BRA `(.L_x_77) ;  /* 0x00000074003ca947 */ /* 0x00cfea0003800000 */
.L_x_165:
[----:B------:R-:W2:Y:S01]  /*4500*/  LDC.64 R14, c[0x0][0xb10] ;  /* 0x0002c400ff0e7b82 */ /* 0x000ea20000000a00 */
[----:B------:R-:W-:Y:S01]  /*4510*/  @!P4 R2UR UR8, R20 ;  /* 0x000000001408c2ca */ /* 0x000fe200000e0000 */
[----:B------:R-:W-:Y:S01]  /*4520*/  VOTEU.ALL UP1, P4 ;  /* 0x0000000000ff7886 */ /* 0x000fe20002020000 */
[----:B------:R-:W-:Y:S01]  /*4530*/  @!P4 R2UR UR9, R21 ;  /* 0x000000001509c2ca */ /* 0x000fe200000e0000 */
[----:B------:R-:W-:Y:S01]  /*4540*/  UMOV UR10, 0x0 ;  /* 0x00000000000a7882 */ /* 0x000fe20000000000 */
[----:B------:R-:W-:Y:S03]  /*4550*/  UMOV UR11, 0x10000000 ;  /* 0x10000000000b7882 */ /* 0x000fe60000000000 */
[----:B------:R-:W3:Y:S01]  /*4560*/  LDC.64 R10, c[0x0][0xb18] ;  /* 0x0002c600ff0a7b82 */ /* 0x000ee20000000a00 */
[----:B------:R-:W-:Y:S01]  /*4570*/  @!UP1 UIADD3 UR18, UPT, UPT, UR34, 0x80, URZ ;  /* 0x0000008022129890 */ /* 0x000fe2000fffe0ff */
[----:B------:R-:W-:Y:S01]  /*4580*/  @P3 SHF.R.U32.HI R28, RZ, 0x10, R25 ;  /* 0x00000010ff1c3819 */ /* 0x000fe20000011619 */
[----:B------:R-:W-:Y:S01]  /*4590*/  @!UP1 UIADD3 UR16, UPT, UPT, UR7, 0x4200, URZ ;  /* 0x0000420007109890 */ /* 0x000fe2000fffe0ff */
[----:B------:R-:W-:Y:S01]  /*45a0*/  VIADD R30, R30, 0x1 ;  /* 0x000000011e1e7836 */ /* 0x000fe20000000000 */
[----:B------:R-:W-:Y:S03]  /*45b0*/  VOTEU.ALL UP1, P4 ;  /* 0x0000000000ff7886 */ /* 0x000fe60002020000 */
[----:B------:R-:W5:Y:S01]  /*45c0*/  @!P1 LDC R0, c[0x0][0xb20] ;  /* 0x0002c800ff009b82 */ /* 0x000f620000000800 */
[----:B------:R-:W-:Y:S01]  /*45d0*/  UMOV UR19, UR35 ;  /* 0x0000002300137c82 */ /* 0x000fe20008000000 */
[----:B------:R-:W-:Y:S01]  /*45e0*/  IMAD.U32 R21, RZ, RZ, UR8 ;  /* 0x00000008ff157e24 */ /* 0x000fe2000f8e00ff */
[----:B------:R-:W-:Y:S05]  /*45f0*/  UMOV UR20, UR36 ;  /* 0x0000002400147c82 */ /* 0x000fea0008000000 */
[----:B-1----:R-:W1:Y:S01]  /*4600*/  @!P1 LDC R3, c[0x0][0xb0c] ;  /* 0x0002c300ff039b82 */ /* 0x002e620000000800 */
[----:B------:R-:W-:Y:S01]  /*4610*/  IMAD.U32 R20, RZ, RZ, UR9 ;  /* 0x00000009ff147e24 */ /* 0x000fe2000f8e00ff */
[----:B------:R-:W-:Y:S01]  /*4620*/  UPRMT UR8, UR37, 0x654, UR17 ;  /* 0x0000065425087896 */ /* 0x000fe20008000011 */
[----:B------:R-:W-:Y:S03]  /*4630*/  @!P4 R2UR UR15, R21 ;  /* 0x00000000150fc2ca */ /* 0x000fe600000e0000 */
[----:B------:R-:W-:Y:S01]  /*4640*/  @!P4 R2UR UR14, R20 ;  /* 0x00000000140ec2ca */ /* 0x000fe200000e0000 */
[----:B------:R-:W-:Y:S11]  /*4650*/  @!P4 IMAD.MOV.U32 R20, RZ, RZ, 0x2000 ;  /* 0x00002000ff14c424 */ /* 0x000ff600078e00ff */
[----:B------:R-:W-:Y:S01]  /*4660*/  @!UPT UIADD3 URZ, UPT, UPT, URZ, URZ, URZ ;  /* 0x000000fffffff290 */ /* 0x000fe2000fffe0ff */
[----:B------:R1:W-:Y:S01]  /*4670*/  @!UP1 UTMALDG.3D [UR16], [UR14], desc[UR10] ;  /* 0x00000a100e0095b4 */ /* 0x0003e20008011000 */
[----:B------:R1:W-:Y:S02]  /*4680*/  @!P4 SYNCS.ARRIVE.TRANS64.RED.A0TR RZ, [UR7+0x80], R20 ;  /* 0x00008014ffffc9a7 */ /* 0x0003e40008300407 */
[----:B-1----:R-:W-:Y:S01]  /*4690*/  @!P1 ISETP.NE.AND P2, PT, R3, 0x1, PT ;  /* 0x000000010300980c */ /* 0x002fe20003f45270 */
[C---:B--2---:R-:W-:Y:S01]  /*46a0*/  @!P1 IMAD.HI.U32 R14, R13.reuse, R14, RZ ;  /* 0x0000000e0d0e9227 */ /* 0x044fe200078e00ff */
[----:B---3--:R-:W-:Y:S03]  /*46b0*/  @!P1 ISETP.NE.AND P0, PT, R10, 0x1, PT ;  /* 0x000000010a00980c */ /* 0x008fe60003f05270 */
[C---:B------:R-:W-:Y:S01]  /*46c0*/  @!P1 IMAD.HI.U32 R11, R8.reuse, R11, RZ ;  /* 0x0000000b080b9227 */ /* 0x040fe200078e00ff */
[----:B------:R-:W-:Y:S04]  /*46d0*/  @!P1 SHF.R.U32.HI R14, RZ, R15, R14 ;  /* 0x0000000fff0e9219 */ /* 0x000fe8000001160e */
[----:B-----5:R-:W-:Y:S01]  /*46e0*/  @!P1 SHF.R.U32.HI R9, RZ, R0, R11 ;  /* 0x00000000ff099219 */ /* 0x020fe2000001160b */
[----:B------:R-:W-:Y:S01]  /*46f0*/  SYNCS.ARRIVE.TRANS64.RED.A1T0 RZ, [UR8], RZ ;  /* 0x000000ffffff79a7 */ /* 0x000fe20008100408 */
[----:B------:R-:W-:Y:S02]  /*4700*/  @!P1 SEL R14, R13, R14, !P2 ;  /* 0x0000000e0d0e9207 */ /* 0x000fe40005000000 */
[----:B------:R-:W-:Y:S01]  /*4710*/  @!P1 SEL R9, R8, R9, !P0 ;  /* 0x0000000908099207 */ /* 0x000fe20004000000 */
[----:B------:R-:W1:Y:S04]  /*4720*/  SYNCS.PHASECHK.TRANS64.TRYWAIT P5, [UR7+0xa8], R12 ;  /* 0x0000a80cff0075a7 */ /* 0x000e6800080a1107 */
[----:B------:R-:W-:Y:S02]  /*4730*/  @!P1 IMAD.IADD R0, R9, 0x1, -R14 ;  /* 0x0000000109009824 */ /* 0x000fe400078e0a0e */
[----:B------:R-:W-:Y:S02]  /*4740*/  @!P1 IMAD.IADD R9, R14, 0x1, -R9 ;  /* 0x000000010e099824 */ /* 0x000fe400078e0a09 */
[----:B------:R-:W-:Y:S02]  /*4750*/  @!P1 IMAD R13, R0, R3, R13 ;  /* 0x00000003000d9224 */ /* 0x000fe400078e020d */
[----:B------:R-:W-:Y:S01]  /*4760*/  @!P1 IMAD R8, R9, R10, R8 ;  /* 0x0000000a09089224 */ /* 0x000fe200078e0208 */
[----:B-1----:R-:W-:Y:S06]  /*4770*/  @!P5 BRA `(.L_x_78) ;  /* 0x0000007000b4d947 */ /* 0x002fec0003800000 */
.L_x_167:
[----:B-1----:R-:W-:Y:S01]  /*4780*/  @!P4 IADD3 R3, P0, PT, R32, 0x580, RZ ;  /* 0x000005802003c810 */ /* 0x002fe20007f1e0ff */
[----:B------:R-:W-:Y:S01]  /*4790*/  VOTEU.ALL UP1, P4 ;  /* 0x0000000000ff7886 */ /* 0x000fe20002020000 */
[----:B------:R-:W-:Y:S01]  /*47a0*/  UMOV UR18, 0x0 ;  /* 0x0000000000127882 */ /* 0x000fe20000000000 */
[----:B------:R-:W-:Y:S01]  /*47b0*/  UMOV UR19, 0x10000000 ;  /* 0x1000000000137882 */ /* 0x000fe20000000000 */
[----:B------:R-:W-:Y:S01]  /*47c0*/  @!P4 R2UR UR9, R3 ;  /* 0x000000000309c2ca */ /* 0x000fe200000e0000 */
[----:B------:R-:W-:Y:S01]  /*47d0*/  @!P4 IMAD.X R0, RZ, RZ, R33, P0 ;  /* 0x000000ffff00c224 */ /* 0x000fe200000e0621 */
[----:B------:R-:W-:Y:S01]  /*47e0*/  @!UP1 UIADD3 UR10, UPT, UPT, UR34, 0xc0, URZ ;  /* 0x000000c0220a9890 */ /* 0x000fe2000fffe0ff */
[----:B------:R-:W-:Y:S01]  /*47f0*/  ISETP.NE.AND P0, PT, R30, 0x2, PT ;  /* 0x000000021e00780c */ /* 0x000fe20003f05270 */
[----:B------:R-:W-:Y:S01]  /*4800*/  UMOV UR11, UR35 ;  /* 0x00000023000b7c82 */ /* 0x000fe20008000000 */
[----:B------:R-:W-:Y:S01]  /*4810*/  UMOV UR12, UR36 ;  /* 0x00000024000c7c82 */ /* 0x000fe20008000000 */
[----:B------:R-:W-:Y:S01]  /*4820*/  @!P4 R2UR UR8, R0 ;  /* 0x000000000008c2ca */ /* 0x000fe200000e0000 */
[----:B------:R-:W-:Y:S01]  /*4830*/  IMAD.IADD R20, R8, 0x1, R147 ;  /* 0x0000000108147824 */ /* 0x000fe200078e0293 */
[----:B------:R-:W-:Y:S01]  /*4840*/  @P3 R2UR UR36, R28 ;  /* 0x000000001c2432ca */ /* 0x000fe200000e0000 */
[----:B------:R-:W-:Y:S01]  /*4850*/  IMAD.IADD R21, R13, 0x1, R170 ;  /* 0x000000010d157824 */ /* 0x000fe200078e02aa */
[----:B------:R-:W-:Y:S02]  /*4860*/  SEL R0, RZ, 0x1, P0 ;  /* 0x00000001ff007807 */ /* 0x000fe40000000000 */
[----:B------:R-:W-:Y:S01]  /*4870*/  LOP3.LUT R31, R31, 0x1, RZ, 0x3c, !PT ;  /* 0x000000011f1f7812 */ /* 0x000fe200078e3cff */
[----:B------:R-:W-:Y:S01]  /*4880*/  IMAD.U32 R10, RZ, RZ, UR9 ;  /* 0x00000009ff0a7e24 */ /* 0x000fe2000f8e00ff */
[----:B------:R-:W-:Y:S01]  /*4890*/  @!UP1 UIADD3 UR9, UPT, UPT, UR7, 0x88, URZ ;  /* 0x0000008807099890 */ /* 0x000fe2000fffe0ff */
[----:B------:R-:W-:Y:S02]  /*48a0*/  LOP3.LUT R29, R29, R0, RZ, 0x3c, !PT ;  /* 0x000000001d1d7212 */ /* 0x000fe400078e3cff */
[----:B------:R-:W-:Y:S02]  /*48b0*/  SEL R30, R30, RZ, P0 ;  /* 0x000000ff1e1e7207 */ /* 0x000fe40000000000 */
[----:B------:R-:W-:Y:S01]  /*48c0*/  IMAD.U32 R11, RZ, RZ, UR8 ;  /* 0x00000008ff0b7e24 */ /* 0x000fe2000f8e00ff */
[----:B------:R-:W-:Y:S01]  /*48d0*/  @!P4 R2UR UR14, R10 ;  /* 0x000000000a0ec2ca */ /* 0x000fe200000e0000 */
[----:B------:R-:W-:Y:S01]  /*48e0*/  @!UP1 UIADD3 UR8, UPT, UPT, UR7, 0x6200, URZ ;  /* 0x0000620007089890 */ /* 0x000fe2000fffe0ff */
[----:B------:R-:W-:Y:S02]  /*48f0*/  VOTEU.ALL UP1, P4 ;  /* 0x0000000000ff7886 */ /* 0x000fe40002020000 */
[----:B------:R-:W-:Y:S11]  /*4900*/  @!P4 R2UR UR15, R11 ;  /* 0x000000000b0fc2ca */ /* 0x000ff600000e0000 */
[----:B------:R-:W-:Y:S02]  /*4910*/  @!UPT UIADD3 URZ, UPT, UPT, URZ, URZ, URZ ;  /* 0x000000fffffff290 */ /* 0x000fe4000fffe0ff */
[----:B------:R2:W-:Y:S01]  /*4920*/  @!UP1 UTMALDG.3D [UR8], [UR14], desc[UR18] ;  /* 0x000012080e0095b4 */ /* 0x0005e20008011000 */
[----:B------:R2:W-:Y:S01]  /*4930*/  @!P4 SYNCS.ARRIVE.TRANS64.RED.A0TR RZ, [UR7+0x88], R23 ;  /* 0x00008817ffffc9a7 */ /* 0x0005e20008300407 */
[----:B------:R-:W-:Y:S01]  /*4940*/  UPLOP3.LUT UP1, UPT, UPT, UPT, UPT, 0x80, 0x8 ;  /* 0x000000000008789c */ /* 0x000fe20003f2f070 */
[----:B------:R-:W-:Y:S01]  /*4950*/  SYNCS.ARRIVE.TRANS64.RED.A1T0 RZ, [UR13], RZ ;  /* 0x000000ffffff79a7 */ /* 0x000fe2000810040d */
[----:B------:R-:W-:Y:S09]  /*4960*/  @P3 BRA `(.L_x_79) ;  /* 0xfffffff000943947 */ /* 0x000ff2000383ffff */
[----:B------:R-:W-:-:S04]  /*4970*/  SHF.L.U32 R3, R31, 0x1f, RZ ;  /* 0x0000001f1f037819 */ /* 0x000fc800000006ff */
[----:B------:R-:W1:Y:S02]  /*4980*/  SYNCS.PHASECHK.TRANS64.TRYWAIT P0, [UR7+0x90], R3 ;  /* 0x00009003ff0075a7 */ /* 0x000e640008001107 */
[----:B-1----:R-:W-:Y:S05]  /*4990*/  @!P0 BRA `(.L_x_80) ;  /* 0x0000007000448947 */ /* 0x002fea0003800000 */
.L_x_169:
[----:B------:R-:W3:Y:S02]  /*49a0*/  SYNCS.PHASECHK.TRANS64.TRYWAIT P0, [UR7+0x98], R3 ;  /* 0x00009803ff0075a7 */ /* 0x000ee40008001107 */
[----:B---3--:R-:W-:Y:S05]  /*49b0*/  @!P0 BRA `(.L_x_81) ;  /* 0x0000007000548947 */ /* 0x008fea0003800000 */
.L_x_171:
[----:B------:R-:W3:Y:S02]  /*49c0*/  SYNCS.PHASECHK.TRANS64.TRYWAIT P0, [UR7+0xa0], R3 ;  /* 0x0000a003ff0075a7 */ /* 0x000ee40008001107 */
[----:B---3--:R-:W-:Y:S05]  /*49d0*/  @!P0 BRA `(.L_x_82) ;  /* 0x0000007000648947 */ /* 0x008fea0003800000 */
.L_x_173:
[----:B-1----:R-:W-:-:S07]  /*49e0*/  MOV R0, UR7 ;  /* 0x0000000700007c02 */ /* 0x002fce0008000f00 */
.L_x_83:
[----:B-1----:R-:W-:-:S04]  /*49f0*/  SHF.L.U32 R3, R31, 0x1f, RZ ;  /* 0x0000001f1f037819 */ /* 0x002fc800000006ff */
[----:B------:R1:W3:Y:S03]  /*4a00*/  SYNCS.PHASECHK.TRANS64.TRYWAIT P0, [R0+URZ+0xa8], R3 ;  /* 0x0000a803000075a7 */ /* 0x0002e600080011ff */
[----:B---3--:R-:W-:Y:S05]  /*4a10*/  @!P0 NANOSLEEP.SYNCS 0x989680 ;  /* 0x009896800000895d */ /* 0x008fea0003900000 */
[----:B------:R-:W3:Y:S02]  /*4a20*/  @!P0 SYNCS.PHASECHK.TRANS64 P0, [R0+URZ+0xa8], R3 ;  /* 0x0000a803000085a7 */ /* 0x000ee400080010ff */
[----:B--23--:R-:W-:Y:S05]  /*4a30*/  @P0 EXIT ;  /* 0x000000000000094d */ /* 0x00cfea0003800000 */
[----:B------:R-:W-:Y:S05]  /*4a40*/  BRA `(.L_x_83) ;  /* 0xfffffffc00e87947 */ /* 0x000fea000383ffff */
.L_x_68:
[----:B------:R-:W-:-:S06]  /*4a50*/  UISETP.GE.AND UP1, UPT, UR8, 0x4, UPT ;  /* 0x000000040800788c */ /* 0x000fcc000bf26270 */
[----:B------:R-:W-:-:S13]  /*4a60*/  PLOP3.LUT P0, PT, PT, PT, UP1, 0x80, 0x8 ;  /* 0x000000000008781c */ /* 0x000fda0003f0f018 */
[----:B------:R-:W-:Y:S05]  /*4a70*/  @!P0 EXIT ;  /* 0x000000000000894d */ /* 0x000fea0003800000 */
[----:B------:R-:W-:Y:S01]  /*4a80*/  BAR.SYNC.DEFER_BLOCKING 0x6, 0xa0 ;  /* 0x0182800000007b1d */ /* 0x000fe20000010000 */
[C---:B------:R-:W-:Y:S01]  /*4a90*/  IMAD.SHL.U32 R3, R185.reuse, 0x40, RZ ;  /* 0x00000040b9037824 */ /* 0x040fe200078e00ff */
[C---:B------:R-:W-:Y:S01]  /*4aa0*/  LOP3.LUT R189, R185.reuse, 0x60, RZ, 0xc0, !PT ;  /* 0x00000060b9bd7812 */ /* 0x040fe200078ec0ff */
[C---:B------:R-:W-:Y:S01]  /*4ab0*/  IMAD.SHL.U32 R172, R185.reuse, 0x8, RZ ;  /* 0x00000008b9ac7824 */ /* 0x040fe200078e00ff */
[C---:B------:R-:W-:Y:S01]  /*4ac0*/  LOP3.LUT R187, R185.reuse, 0x2, RZ, 0xc0, !PT ;  /* 0x00000002b9bb7812 */ /* 0x040fe200078ec0ff */
[----:B------:R-:W-:Y:S01]  /*4ad0*/  IMAD.U32 R79, R185, 0x10000, RZ ;  /* 0x00010000b94f7824 */ /* 0x000fe200078e00ff */
[----:B------:R-:W-:Y:S02]  /*4ae0*/  UMOV UR49, 0x400 ;  /* 0x0000040000317882 */ /* 0x000fe40000000000 */
[----:B------:R-:W1:Y:S01]  /*4af0*/  LDC R177, c[0x0][0x370] ;  /* 0x0000dc00ffb17b82 */ /* 0x000e620000000800 */
[----:B------:R-:W-:Y:S01]  /*4b00*/  ULEA UR49, UR37, UR49, 0x18 ;  /* 0x0000003125317291 */ /* 0x000fe2000f8ec0ff */
[----:B------:R-:W-:Y:S01]  /*4b10*/  LOP3.LUT R5, R3, 0x180, RZ, 0xc0, !PT ;  /* 0x0000018003057812 */ /* 0x000fe200078ec0ff */
[----:B------:R-:W-:Y:S01]  /*4b20*/  HFMA2 R191, -RZ, RZ, 0, 0 ;  /* 0x00000000ffbf7431 */ /* 0x000fe200000001ff */
[----:B------:R-:W-:Y:S01]  /*4b30*/  LOP3.LUT R79, R79, 0x600000, RZ, 0xc0, !PT ;  /* 0x006000004f4f7812 */ /* 0x000fe200078ec0ff */
[----:B------:R-:W-:Y:S01]  /*4b40*/  UIADD3 UR4, UPT, UPT, UR49, 0x8200, URZ ;  /* 0x0000820031047890 */ /* 0x000fe2000fffe0ff */
[----:B------:R-:W-:Y:S01]  /*4b50*/  LOP3.LUT R172, R5, 0x30, R172, 0xf8, !PT ;  /* 0x0000003005ac7812 */ /* 0x000fe200078ef8ac */
[----:B------:R-:W-:Y:S01]  /*4b60*/  IMAD.MOV.U32 R76, RZ, RZ, RZ ;  /* 0x000000ffff4c7224 */ /* 0x000fe200078e00ff */
[----:B------:R-:W2:Y:S01]  /*4b70*/  LDC R74, c[0x0][0xb0c] ;  /* 0x0002c300ff4a7b82 */ /* 0x000ea20000000800 */
[----:B------:R-:W-:-:S02]  /*4b80*/  LOP3.LUT R185, R185, 0x4, RZ, 0xc0, !PT ;  /* 0x00000004b9b97812 */ /* 0x000fc400078ec0ff */
[----:B------:R-:W-:Y:S02]  /*4b90*/  CS2R R182, SRZ ;  /* 0x0000000000b67805 */ /* 0x000fe4000001ff00 */
[----:B------:R-:W-:Y:S02]  /*4ba0*/  LOP3.LUT R172, R172, 0x1e40, R3, 0xf8, !PT ;  /* 0x00001e40acac7812 */ /* 0x000fe400078ef803 */
[----:B------:R-:W-:Y:S02]  /*4bb0*/  CS2R R180, SRZ ;  /* 0x0000000000b47805 */ /* 0x000fe4000001ff00 */
[----:B------:R-:W-:Y:S01]  /*4bc0*/  IADD3 R184, PT, PT, -R185, 0x2, RZ ;  /* 0x00000002b9b87810 */ /* 0x000fe20007ffe1ff */
[----:B------:R-:W-:Y:S01]  /*4bd0*/  IMAD.MOV R176, RZ, RZ, -R187 ;  /* 0x000000ffffb07224 */ /* 0x000fe200078e0abb */
[----:B------:R-:W-:Y:S01]  /*4be0*/  MOV R188, UR4 ;  /* 0x0000000400bc7c02 */ /* 0x000fe20008000f00 */
[----:B------:R-:W4:Y:S01]  /*4bf0*/  LDC R174, c[0x0][0xb20] ;  /* 0x0002c800ffae7b82 */ /* 0x000f220000000800 */
[----:B------:R-:W3:Y:S01]  /*4c00*/  LDS R0, [UR49+0x150] ;  /* 0x00015031ff007984 */ /* 0x000ee20008000800 */
[----:B------:R-:W-:Y:S01]  /*4c10*/  VIADD R186, R172, UR49 ;  /* 0x00000031acba7c36 */ /* 0x000fe20008000000 */
[----:B------:R-:W1:Y:S01]  /*4c20*/  LDCU.64 UR52, c[0x0][0x348] ;  /* 0x00006900ff3477ac */ /* 0x000e620008000a00 */
[----:B------:R-:W-:-:S02]  /*4c30*/  IMAD.MOV R175, RZ, RZ, -R185 ;  /* 0x000000ffffaf7224 */ /* 0x000fc400078e0ab9 */
[----:B------:R-:W-:Y:S01]  /*4c40*/  VIADD R186, R186, 0x200 ;  /* 0x00000200baba7836 */ /* 0x000fe20000000000 */
[----:B------:R-:W1:Y:S01]  /*4c50*/  LDCU.64 UR38, c[0x0][0x888] ;  /* 0x00011100ff2677ac */ /* 0x000e620008000a00 */
[----:B------:R-:W1:Y:S01]  /*4c60*/  LDC R73, c[0x0][0xb30] ;  /* 0x0002cc00ff497b82 */ /* 0x000e620000000800 */
[----:B------:R-:W1:Y:S01]  /*4c70*/  LDCU.64 UR44, c[0x0][0x890] ;  /* 0x00011200ff2c77ac */ /* 0x000e620008000a00 */
[----:B------:R-:W-:-:S06]  /*4c80*/  UIADD3 UR48, UPT, UPT, UR49, 0x200, URZ ;  /* 0x0000020031307890 */ /* 0x000fcc000fffe0ff */
[----:B------:R-:W1:Y:S08]  /*4c90*/  LDC.64 R168, c[0x0][0xb10] ;  /* 0x0002c400ffa87b82 */ /* 0x000e700000000a00 */
[----:B------:R-:W1:Y:S08]  /*4ca0*/  LDC.64 R70, c[0x0][0xb18] ;  /* 0x0002c600ff467b82 */ /* 0x000e700000000a00 */
[----:B------:R-:W1:Y:S08]  /*4cb0*/  LDC.64 R68, c[0x0][0xb28] ;  /* 0x0002ca00ff447b82 */ /* 0x000e700000000a00 */
[----:B------:R-:W1:Y:S01]  /*4cc0*/  LDC.64 R166, c[0x0][0x8b0] ;  /* 0x00022c00ffa67b82 */ /* 0x000e620000000a00 */
[----:B---3--:R-:W-:-:S07]  /*4cd0*/  IMAD.IADD R79, R0, 0x1, R79 ;  /* 0x00000001004f7824 */ /* 0x008fce00078e024f */
[----:B------:R-:W3:Y:S08]  /*4ce0*/  LDC.64 R164, c[0x0][0x8a8] ;  /* 0x00022a00ffa47b82 */ /* 0x000ef00000000a00 */
[----:B--2-4-:R-:W1:Y:S02]  /*4cf0*/  LDC R178, c[0x0][0x374] ;  /* 0x0000dd00ffb27b82 */ /* 0x014e640000000800 */
.L_x_128:
[C---:B------:R-:W-:Y:S02]  /*4d00*/  LEA R0, R191.reuse, UR49, 0x3 ;  /* 0x00000031bf007c11 */ /* 0x040fe4000f8e18ff */
[----:B------:R-:W-:Y:S02]  /*4d10*/  SHF.L.U32 R3, R182, 0x1f, RZ ;  /* 0x0000001fb6037819 */ /* 0x000fe400000006ff */
[----:B------:R-:W-:Y:S02]  /*4d20*/  LEA R16, R191, UR49, 0x4 ;  /* 0x00000031bf107c11 */ /* 0x000fe4000f8e20ff */
[----:B------:R-:W2:Y:S02]  /*4d30*/  SYNCS.PHASECHK.TRANS64.TRYWAIT P0, [R0+URZ+0xc0], R3 ;  /* 0x0000c003000075a7 */ /* 0x000ea400080011ff */
[----:B-12---:R-:W-:Y:S05]  /*4d40*/  @!P0 BRA `(.L_x_84) ;  /* 0x0000006c00a08947 */ /* 0x006fea0003800000 */
.L_x_174:
[----:B------:R-:W4:Y:S01]  /*4d50*/  LDC.64 R12, c[0x0][0xb10] ;  /* 0x0002c400ff0c7b82 */ /* 0x000f220000000a00 */
[----:B------:R-:W3:Y:S01]  /*4d60*/  LDS.128 R16, [R16+0x130] ;  /* 0x0001300010107984 */ /* 0x000ee20000000c00 */
[----:B-1----:R-:W-:Y:S01]  /*4d70*/  ISETP.NE.AND P1, PT, R73, 0x1, PT ;  /* 0x000000014900780c */ /* 0x002fe20003f25270 */
[----:B--2---:R-:W-:Y:S01]  /*4d80*/  VIADD R0, R0, 0xd0 ;  /* 0x000000d000007836 */ /* 0x004fe20000000000 */
[----:B------:R-:W-:Y:S04]  /*4d90*/  ISETP.GE.AND P0, PT, R72, 0x1, PT ;  /* 0x000000014800780c */ /* 0x000fe80003f06270 */
[----:B------:R-:W1:Y:S01]  /*4da0*/  LDC.64 R10, c[0x0][0xb18] ;  /* 0x0002c600ff0a7b82 */ /* 0x000e620000000a00 */
[----:B------:R-:W-:Y:S01]  /*4db0*/  PRMT R0, RZ, 0x654, R0 ;  /* 0x00000654ff007816 */ /* 0x000fe20000000000 */
[----:B------:R-:W-:Y:S01]  /*4dc0*/  @!PT LDS RZ, [RZ] ;  /* 0x00000000fffff984 */ /* 0x000fe20000000800 */
[----:B------:R-:W-:Y:S01]  /*4dd0*/  @!PT LDS RZ, [RZ] ;  /* 0x00000000fffff984 */ /* 0x000fe20000000800 */
[----:B------:R-:W-:Y:S01]  /*4de0*/  @!PT LDS RZ, [RZ] ;  /* 0x00000000fffff984 */ /* 0x000fe20000000800 */
[----:B------:R-:W-:Y:S01]  /*4df0*/  @!PT LDS RZ, [RZ] ;  /* 0x00000000fffff984 */ /* 0x000fe20000000800 */
[----:B------:R2:W-:Y:S06]  /*4e00*/  MEMBAR.ALL.CTA ;  /* 0x0000000000007992 */ /* 0x0005ec0000008000 */
[----:B--2---:R-:W2:Y:S01]  /*4e10*/  FENCE.VIEW.ASYNC.S ;  /* 0x00000000000073c6 */ /* 0x004ea20000000000 */
[----:B------:R-:W1:Y:S08]  /*4e20*/  @!P1 LDC R14, c[0x0][0xb20] ;  /* 0x0002c800ff0e9b82 */ /* 0x000e700000000800 */
[----:B------:R-:W1:Y:S01]  /*4e30*/  @!P1 LDC R9, c[0x0][0xb0c] ;  /* 0x0002c300ff099b82 */ /* 0x000e620000000800 */
[----:B--2---:R2:W-:Y:S01]  /*4e40*/  SYNCS.ARRIVE.TRANS64.RED.A1T0 RZ, [R0+URZ], RZ ;  /* 0x000000ff00ff79a7 */ /* 0x0045e200081004ff */
[----:B---3--:R-:W-:Y:S04]  /*4e50*/  LOP3.LUT P4, RZ, R18, 0x1, RZ, 0xc0, !PT ;  /* 0x0000000112ff7812 */ /* 0x008fe8000788c0ff */
[----:B------:R-:W-:Y:S09]  /*4e60*/  P2R R190, PR, RZ, 0x10 ;  /* 0x00000010ffbe7803 */ /* 0x000ff20000000000 */
[----:B------:R-:W-:Y:S02]  /*4e70*/  @P4 MOV R77, R16 ;  /* 0x00000010004d4202 */ /* 0x000fe40000000f00 */
[----:B------:R-:W-:Y:S01]  /*4e80*/  @P4 LOP3.LUT R75, R17, 0xffff, RZ, 0xc0, !PT ;  /* 0x0000ffff114b4812 */ /* 0x000fe200078ec0ff */
[----:B--2-4-:R-:W-:Y:S06]  /*4e90*/  @!P0 BRA `(.L_x_85) ;  /* 0x0000000000a48947 */ /* 0x014fec0003800000 */
[----:B------:R-:W-:Y:S01]  /*4ea0*/  IMAD.HI.U32 R23, R178, R71, RZ ;  /* 0x00000047b2177227 */ /* 0x000fe200078e00ff */
[----:B------:R-:W-:Y:S02]  /*4eb0*/  ISETP.NE.AND P0, PT, R70, 0x1, PT ;  /* 0x000000014600780c */ /* 0x000fe40003f05270 */
[----:B------:R-:W-:Y:S01]  /*4ec0*/  ISETP.NE.AND P2, PT, R72, 0x1, PT ;  /* 0x000000014800780c */ /* 0x000fe20003f45270 */
[----:B------:R-:W-:Y:S01]  /*4ed0*/  IMAD.HI.U32 R22, R177, R168, RZ ;  /* 0x000000a8b1167227 */ /* 0x000fe200078e00ff */
[----:B------:R-:W-:Y:S02]  /*4ee0*/  SHF.R.U32.HI R23, RZ, R174, R23 ;  /* 0x000000aeff177219 */ /* 0x000fe40000011617 */
[----:B------:R-:W-:Y:S01]  /*4ef0*/  ISETP.NE.AND P3, PT, R74, 0x1, PT ;  /* 0x000000014a00780c */ /* 0x000fe20003f65270 */
[----:B------:R-:W-:Y:S01]  /*4f00*/  IMAD.HI.U32 R26, R77, R168, RZ ;  /* 0x000000a84d1a7227 */ /* 0x000fe200078e00ff */
[----:B------:R-:W-:Y:S02]  /*4f10*/  SHF.R.U32.HI R22, RZ, R169, R22 ;  /* 0x000000a9ff167219 */ /* 0x000fe40000011616 */
[----:B------:R-:W-:Y:S01]  /*4f20*/  SEL R3, R178, R23, !P0 ;  /* 0x00000017b2037207 */ /* 0x000fe20004000000 */
[----:B------:R-:W-:Y:S01]  /*4f30*/  IMAD.HI.U32 R23, R75, R71, RZ ;  /* 0x000000474b177227 */ /* 0x000fe200078e00ff */
[----:B------:R-:W-:Y:S02]  /*4f40*/  SEL R7, R177, R22, !P3 ;  /* 0x00000016b1077207 */ /* 0x000fe40005800000 */
[----:B------:R-:W-:Y:S01]  /*4f50*/  SHF.R.U32.HI R26, RZ, R169, R26 ;  /* 0x000000a9ff1a7219 */ /* 0x000fe2000001161a */
[-C--:B------:R-:W-:Y:S04]  /*4f60*/  IMAD.HI.U32 R22, R3, R68.reuse, RZ ;  /* 0x0000004403167227 */ /* 0x080fe800078e00ff */
[----:B------:R-:W-:Y:S01]  /*4f70*/  IMAD.HI.U32 R24, R7, R68, RZ ;  /* 0x0000004407187227 */ /* 0x000fe200078e00ff */
[-C--:B------:R-:W-:Y:S02]  /*4f80*/  @P2 SHF.R.U32.HI R3, RZ, R69.reuse, R22 ;  /* 0x00000045ff032219 */ /* 0x080fe40000011616 */
[----:B------:R-:W-:Y:S02]  /*4f90*/  SHF.R.U32.HI R22, RZ, R174, R23 ;  /* 0x000000aeff167219 */ /* 0x000fe40000011617 */
[----:B------:R-:W-:Y:S01]  /*4fa0*/  @P2 SHF.R.U32.HI R7, RZ, R69, R24 ;  /* 0x00000045ff072219 */ /* 0x000fe20000011618 */
[C---:B------:R-:W-:Y:S01]  /*4fb0*/  IMAD R2, R72.reuse, R3, RZ ;  /* 0x0000000348027224 */ /* 0x040fe200078e02ff */
[----:B------:R-:W-:Y:S02]  /*4fc0*/  SEL R5, R75, R22, !P0 ;  /* 0x000000164b057207 */ /* 0x000fe40004000000 */
[----:B------:R-:W-:Y:S01]  /*4fd0*/  SEL R3, R77, R26, !P3 ;  /* 0x0000001a4d037207 */ /* 0x000fe20005800000 */
[----:B------:R-:W-:Y:S01]  /*4fe0*/  IMAD R4, R72, R7, RZ ;  /* 0x0000000748047224 */ /* 0x000fe200078e02ff */
[C---:B------:R-:W-:Y:S01]  /*4ff0*/  ISETP.GE.AND P0, PT, R5.reuse, R2, PT ;  /* 0x000000020500720c */ /* 0x040fe20003f06270 */
[----:B------:R-:W-:Y:S03]  /*5000*/  IMAD.HI.U32 R6, R5, R68, RZ ;  /* 0x0000004405067227 */ /* 0x000fe600078e00ff */
[----:B------:R-:W-:Y:S01]  /*5010*/  ISETP.GE.OR P0, PT, R3, R4, P0 ;  /* 0x000000040300720c */ /* 0x000fe20000706670 */
[----:B------:R-:W-:Y:S01]  /*5020*/  IMAD.MOV R4, RZ, RZ, -R3 ;  /* 0x000000ffff047224 */ /* 0x000fe200078e0a03 */
[-C--:B------:R-:W-:Y:S03]  /*5030*/  SHF.R.U32.HI R6, RZ, R69.reuse, R6 ;  /* 0x00000045ff067219 */ /* 0x080fe60000011606 */
[----:B------:R-:W-:Y:S01]  /*5040*/  IMAD R77, R74, R4, R77 ;  /* 0x000000044a4d7224 */ /* 0x000fe200078e024d */
[----:B------:R-:W-:Y:S05]  /*5050*/  SEL R15, R5, R6, !P2 ;  /* 0x00000006050f7207 */ /* 0x000fea0005000000 */
[----:B------:R-:W-:Y:S02]  /*5060*/  IMAD.MOV R6, RZ, RZ, -R15 ;  /* 0x000000ffff067224 */ /* 0x000fe400078e0a0f */
[C---:B------:R-:W-:Y:S04]  /*5070*/  @!P0 IMAD.HI.U32 R2, R3.reuse, R68, RZ ;  /* 0x0000004403028227 */ /* 0x040fe800078e00ff */
[----:B------:R-:W-:Y:S01]  /*5080*/  IMAD R6, R72, R6, R5 ;  /* 0x0000000648067224 */ /* 0x000fe200078e0205 */
[----:B------:R-:W-:Y:S04]  /*5090*/  @!P0 SHF.R.U32.HI R2, RZ, R69, R2 ;  /* 0x00000045ff028219 */ /* 0x000fe80000011602 */
[----:B------:R-:W-:Y:S02]  /*50a0*/  @!P0 SEL R0, R3, R2, !P2 ;  /* 0x0000000203008207 */ /* 0x000fe40005000000 */
[----:B------:R-:W-:Y:S02]  /*50b0*/  IADD3 R2, PT, PT, -R5, RZ, RZ ;  /* 0x000000ff05027210 */ /* 0x000fe40007ffe1ff */
[----:B------:R-:W-:Y:S01]  /*50c0*/  @!P0 IADD3 R8, PT, PT, R15, -R0, RZ ;  /* 0x800000000f088210 */ /* 0x000fe20007ffe0ff */
[----:B------:R-:W-:Y:S02]  /*50d0*/  @!P0 IMAD R0, R7, R6, R0 ;  /* 0x0000000607008224 */ /* 0x000fe400078e0200 */
[----:B------:R-:W-:Y:S02]  /*50e0*/  IMAD R75, R70, R2, R75 ;  /* 0x00000002464b7224 */ /* 0x000fe400078e024b */
[----:B------:R-:W-:Y:S02]  /*50f0*/  @!P0 IMAD R5, R8, R72, R3 ;  /* 0x0000004808058224 */ /* 0x000fe400078e0203 */
[----:B------:R-:W-:Y:S04]  /*5100*/  @!P0 IMAD.MOV.U32 R3, RZ, RZ, R0 ;  /* 0x000000ffff038224 */ /* 0x000fe800078e0000 */
[----:B------:R-:W-:Y:S02]  /*5110*/  IMAD R77, R3, R74, R77 ;  /* 0x0000004a034d7224 */ /* 0x000fe400078e024d */
[----:B------:R-:W-:Y:S07]  /*5120*/  IMAD R75, R5, R70, R75 ;  /* 0x00000046054b7224 */ /* 0x000fee00078e024b */
.L_x_85:
[----:B-1----:R-:W-:Y:S01]  /*5130*/  @!P1 ISETP.NE.AND P0, PT, R10, 0x1, PT ;  /* 0x000000010a00980c */ /* 0x002fe20003f05270 */
[----:B------:R-:W-:Y:S01]  /*5140*/  @!P1 IMAD.HI.U32 R0, R77, R12, RZ ;  /* 0x0000000c4d009227 */ /* 0x000fe200078e00ff */
[----:B------:R-:W-:Y:S01]  /*5150*/  @!P1 ISETP.NE.AND P2, PT, R9, 0x1, PT ;  /* 0x000000010900980c */ /* 0x000fe20003f45270 */
[----:B------:R-:W-:Y:S01]  /*5160*/  ULOP3.LUT UP0, URZ, UR48, 0x1b0, URZ, 0xc0, !UPT ;  /* 0x000001b030ff7892 */ /* 0x000fe2000f80c0ff */
[----:B------:R-:W-:Y:S01]  /*5170*/  R2UR UR42, R21 ;  /* 0x00000000152a72ca */ /* 0x000fe200000e0000 */
[----:B------:R-:W-:Y:S01]  /*5180*/  @!P1 IMAD.HI.U32 R3, R75, R11, RZ ;  /* 0x0000000b4b039227 */ /* 0x000fe200078e00ff */
[----:B------:R-:W-:Y:S02]  /*5190*/  @!P1 SHF.R.U32.HI R0, RZ, R13, R0 ;  /* 0x0000000dff009219 */ /* 0x000fe40000011600 */
[----:B------:R-:W-:Y:S01]  /*51a0*/  R2UR UR41, R20 ;  /* 0x00000000142972ca */ /* 0x000fe200000e0000 */
[----:B------:R-:W-:Y:S01]  /*51b0*/  VIADD R191, R191, 0x1 ;  /* 0x00000001bfbf7836 */ /* 0x000fe20000000000 */
[----:B------:R-:W-:Y:S02]  /*51c0*/  @!P1 SHF.R.U32.HI R2, RZ, R14, R3 ;  /* 0x0000000eff029219 */ /* 0x000fe40000011603 */
[----:B------:R-:W-:Y:S02]  /*51d0*/  @!P1 SEL R3, R77, R0, !P2 ;  /* 0x000000004d039207 */ /* 0x000fe40005000000 */
[----:B------:R-:W-:Y:S02]  /*51e0*/  @!P1 SEL R2, R75, R2, !P0 ;  /* 0x000000024b029207 */ /* 0x000fe40004000000 */
[----:B------:R-:W-:Y:S01]  /*51f0*/  @P4 SHF.R.U32.HI R179, RZ, 0x10, R17 ;  /* 0x00000010ffb34819 */ /* 0x000fe20000011611 */
[----:B------:R-:W-:Y:S02]  /*5200*/  USHF.L.U32 UR42, UR42, 0x7, URZ ;  /* 0x000000072a2a7899 */ /* 0x000fe400080006ff */
[----:B------:R-:W-:Y:S02]  /*5210*/  @!P1 IMAD.IADD R0, R2, 0x1, -R3 ;  /* 0x0000000102009824 */ /* 0x000fe400078e0a03 */
[----:B------:R-:W-:Y:S01]  /*5220*/  @!P1 IMAD.IADD R2, R3, 0x1, -R2 ;  /* 0x0000000103029824 */ /* 0x000fe200078e0a02 */
[----:B------:R-:W-:Y:S01]  /*5230*/  USHF.L.U32 UR41, UR41, 0x8, URZ ;  /* 0x0000000829297899 */ /* 0x000fe200080006ff */
[----:B------:R-:W-:Y:S02]  /*5240*/  @!P1 IMAD R77, R0, R9, R77 ;  /* 0x00000009004d9224 */ /* 0x000fe400078e024d */
[----:B------:R-:W-:Y:S01]  /*5250*/  @!P1 IMAD R75, R2, R10, R75 ;  /* 0x0000000a024b9224 */ /* 0x000fe200078e024b */
[----:B------:R-:W-:Y:S08]  /*5260*/  BRA.U !UP0, `(.L_x_86) ;  /* 0x0000000108407547 */ /* 0x000ff0000b800000 */
[----:B------:R-:W1:Y:S01]  /*5270*/  LDCU.64 UR8, c[0x4][0x88] ;  /* 0x01001100ff0877ac */ /* 0x000e620008000a00 */
[----:B------:R-:W-:Y:S01]  /*5280*/  MOV R3, 0x0 ;  /* 0x0000000000037802 */ /* 0x000fe20000000f00 */
[----:B------:R-:W-:Y:S02]  /*5290*/  HFMA2 R12, -RZ, RZ, 0, 5.9604644775390625e-08 ;  /* 0x00000001ff0c7431 */ /* 0x000fe400000001ff */
[----:B------:R-:W-:Y:S02]  /*52a0*/  IMAD.MOV.U32 R8, RZ, RZ, 0x70 ;  /* 0x00000070ff087424 */ /* 0x000fe400078e00ff */
[----:B------:R-:W-:Y:S01]  /*52b0*/  IMAD.MOV.U32 R13, RZ, RZ, RZ ;  /* 0x000000ffff0d7224 */ /* 0x000fe200078e00ff */
[----:B------:R-:W2:Y:S01]  /*52c0*/  LDCU.64 UR6, c[0x4][0x90] ;  /* 0x01001200ff0677ac */ /* 0x000ea20008000a00 */
[----:B------:R-:W3:Y:S01]  /*52d0*/  LDC.64 R2, c[0x4][R3] ;  /* 0x0100000003027b82 */ /* 0x000ee20000000a00 */
[----:B------:R-:W4:Y:S01]  /*52e0*/  LDCU.64 UR4, c[0x4][0x8] ;  /* 0x01000100ff0477ac */ /* 0x000f220008000a00 */
[----:B-1----:R-:W-:Y:S01]  /*52f0*/  MOV R5, UR9 ;  /* 0x0000000900057c02 */ /* 0x002fe20008000f00 */
[----:B------:R-:W-:Y:S01]  /*5300*/  IMAD.U32 R4, RZ, RZ, UR8 ;  /* 0x00000008ff047e24 */ /* 0x000fe2000f8e00ff */
[----:B--2---:R-:W-:Y:S01]  /*5310*/  MOV R7, UR7 ;  /* 0x0000000700077c02 */ /* 0x004fe20008000f00 */
[----:B------:R-:W-:Y:S01]  /*5320*/  IMAD.U32 R6, RZ, RZ, UR6 ;  /* 0x00000006ff067e24 */ /* 0x000fe2000f8e00ff */
[----:B----4-:R-:W-:Y:S01]  /*5330*/  MOV R11, UR5 ;  /* 0x00000005000b7c02 */ /* 0x010fe20008000f00 */
[----:B------:R-:W-:Y:S02]  /*5340*/  IMAD.U32 R10, RZ, RZ, UR4 ;  /* 0x00000004ff0a7e24 */ /* 0x000fe4000f8e00ff */
[----:B------:R-:W-:Y:S07]  /*5350*/  LEPC R20, `(.L_x_86) ;  /* 0x000000001014794e */ /* 0x000fee0000000000 */
[----:B---3-5:R-:W-:Y:S05]  /*5360*/  CALL.ABS.NOINC R2 ;  /* 0x0000000002007343 */ /* 0x028fea0003c00000 */
.L_x_86:
[----:B------:R-:W-:Y:S01]  /*5370*/  LOP3.LUT P0, RZ, R188, 0x1b0, RZ, 0xc0, !PT ;  /* 0x000001b0bcff7812 */ /* 0x000fe2000780c0ff */
[----:B------:R-:W-:Y:S11]  /*5380*/  BSSY.RECONVERGENT B6, `(.L_x_87) ;  /* 0x0000013000067945 */ /* 0x000ff60003800200 */
[----:B------:R-:W-:Y:S01]  /*5390*/  @!UPT UIADD3 URZ, UPT, UPT, URZ, URZ, URZ ;  /* 0x000000fffffff290 */ /* 0x000fe2000fffe0ff */
[----:B------:R-:W-:Y:S05]  /*53a0*/  @!P0 BRA `(.L_x_88) ;  /* 0x0000000000408947 */ /* 0x000fea0003800000 */
        /* <DEDUP_REMOVED lines=16> */
.L_x_88:
[----:B------:R-:W-:Y:S05]  /*54b0*/  BSYNC.RECONVERGENT B6 ;  /* 0x0000000000067941 */ /* 0x000fea0003800200 */
.L_x_87:
[----:B------:R-:W-:Y:S01]  /*54c0*/  ISETP.NE.U32.AND P4, PT, R166, RZ, PT ;  /* 0x000000ffa600720c */ /* 0x000fe20003f85070 */
[----:B------:R-:W-:Y:S01]  /*54d0*/  UISETP.NE.AND UP2, UPT, UR50, URZ, UPT ;  /* 0x000000ff3200728c */ /* 0x000fe2000bf45270 */
[----:B------:R-:W-:Y:S01]  /*54e0*/  ISETP.NE.U32.AND P2, PT, RZ, UR38, PT ;  /* 0x00000026ff007c0c */ /* 0x000fe2000bf45070 */
[----:B------:R-:W-:Y:S01]  /*54f0*/  UISETP.NE.U32.AND UP1, UPT, UR44, URZ, UPT ;  /* 0x000000ff2c00728c */ /* 0x000fe2000bf25070 */
[----:B------:R-:W-:Y:S01]  /*5500*/  ISETP.NE.AND.EX P4, PT, R167, RZ, PT, P4 ;  /* 0x000000ffa700720c */ /* 0x000fe20003f85340 */
[----:B------:R-:W-:Y:S01]  /*5510*/  UPLOP3.LUT UP0, UPT, UPT, UPT, UPT, 0x40, 0x4 ;  /* 0x000000000004789c */ /* 0x000fe20003f0e870 */
[----:B------:R-:W-:Y:S01]  /*5520*/  ISETP.NE.AND.EX P2, PT, RZ, UR39, PT, P2 ;  /* 0x00000027ff007c0c */ /* 0x000fe2000bf45320 */
[----:B------:R-:W-:Y:S01]  /*5530*/  UISETP.NE.AND.EX UP1, UPT, UR45, URZ, UPT, UP1 ;  /* 0x000000ff2d00728c */ /* 0x000fe2000bf25310 */
[----:B------:R-:W-:Y:S04]  /*5540*/  PLOP3.LUT P1, PT, PT, PT, UP2, 0x80, 0x8 ;  /* 0x000000000008781c */ /* 0x000fe80003f2f028 */
[----:B------:R-:W-:Y:S06]  /*5550*/  @UP2 UPLOP3.LUT UP0, UPT, UPT, UPT, UP1, 0x80, 0x8 ;  /* 0x000000000008289c */ /* 0x000fec0003f0f010 */
[----:B------:R-:W-:Y:S01]  /*5560*/  PLOP3.LUT P0, PT, PT, PT, UP0, 0x80, 0x8 ;  /* 0x000000000008781c */ /* 0x000fe20003f0f008 */
[----:B------:R-:W-:Y:S01]  /*5570*/  @!UPT UIADD3 URZ, UPT, UPT, URZ, URZ, URZ ;  /* 0x000000fffffff290 */ /* 0x000fe2000fffe0ff */
[----:B------:R-:W-:Y:S11]  /*5580*/  BRA.U !UP1, `(.L_x_89) ;  /* 0x0000000109387547 */ /* 0x000ff6000b800000 */
[----:B------:R-:W-:Y:S01]  /*5590*/  UISETP.NE.U32.AND UP0, UPT, UR38, URZ, UPT ;  /* 0x000000ff2600728c */ /* 0x000fe2000bf05070 */
[----:B------:R-:W-:Y:S02]  /*55a0*/  HFMA2 R0, -RZ, RZ, 0, 5.9604644775390625e-08 ;  /* 0x00000001ff007431 */ /* 0x000fe400000001ff */
[----:B------:R-:W-:Y:S01]  /*55b0*/  IMAD.MOV.U32 R171, RZ, RZ, 0x1 ;  /* 0x00000001ffab7424 */ /* 0x000fe200078e00ff */
[----:B------:R-:W-:Y:S06]  /*55c0*/  UISETP.NE.AND.EX UP0, UPT, UR39, URZ, UPT, UP0 ;  /* 0x000000ff2700728c */ /* 0x000fec000bf05300 */
[----:B------:R-:W-:Y:S05]  /*55d0*/  PLOP3.LUT P3, PT, PT, PT, UP0, 0x80, 0x8 ;  /* 0x000000000008781c */ /* 0x000fea0003f6f008 */
[----:B------:R-:W1:Y:S01]  /*55e0*/  @UP0 LDCU.64 UR6, c[0x0][0x888] ;  /* 0x00011100ff0607ac */ /* 0x000e620008000a00 */
[----:B------:R-:W-:Y:S07]  /*55f0*/  @UP0 UIMAD UR4, UR36, UR44, URZ ;  /* 0x0000002c240402a4 */ /* 0x000fee000f8e02ff */
[----:B------:R-:W-:Y:S01]  /*5600*/  @!P3 PRMT R171, R0, 0x7610, R171 ;  /* 0x0000761000abb816 */ /* 0x000fe200000000ab */
[----:B-1----:R-:W-:Y:S03]  /*5610*/  @UP0 UIMAD.WIDE UR6, UR4, 0x4, UR6 ;  /* 0x00000004040608a5 */ /* 0x002fe6000f8e0206 */
[----:B------:R-:W1:Y:S03]  /*5620*/  @!UP0 LDCU UR4, c[0x0][0x880] ;  /* 0x00011000ff0487ac */ /* 0x000e660008000800 */
[----:B------:R-:W-:Y:S01]  /*5630*/  IMAD.U32 R2, RZ, RZ, UR6 ;  /* 0x00000006ff027e24 */ /* 0x000fe2000f8e00ff */
[----:B------:R-:W-:Y:S05]  /*5640*/  MOV R3, UR7 ;  /* 0x0000000700037c02 */ /* 0x000fea0008000f00 */
[----:B-----5:R2:W5:Y:S02]  /*5650*/  @P3 LDG.E R81, desc[UR46][R2.64] ;  /* 0x0000002e02513981 */ /* 0x020564000c1e1900 */
[----:B-12---:R-:W-:Y:S02]  /*5660*/  @!P3 IMAD.U32 R81, RZ, RZ, UR4 ;  /* 0x00000004ff51be24 */ /* 0x006fe4000f8e00ff */
.L_x_89:
[----:B------:R-:W-:Y:S05]  /*5670*/  @!P4 BRA `(.L_x_90) ;  /* 0x000000000020c947 */ /* 0x000fea0003800000 */
[----:B------:R-:W-:Y:S04]  /*5680*/  ISETP.NE.U32.AND P3, PT, R164, RZ, PT ;  /* 0x000000ffa400720c */ /* 0x000fe80003f65070 */
[----:B------:R-:W-:Y:S11]  /*5690*/  ISETP.NE.AND.EX P3, PT, R165, RZ, PT, P3 ;  /* 0x000000ffa500720c */ /* 0x000ff60003f65330 */
[----:B------:R-:W-:Y:S02]  /*56a0*/  @!UPT UIADD3 URZ, UPT, UPT, URZ, URZ, URZ ;  /* 0x000000fffffff290 */ /* 0x000fe4000fffe0ff */
[----:B------:R-:W1:Y:S01]  /*56b0*/  @P3 LDC.64 R2, c[0x0][0x8a8] ;  /* 0x00022a00ff023b82 */ /* 0x000e620000000a00 */
[----:B------:R-:W-:Y:S04]  /*56c0*/  @P3 IMAD R0, R166, UR36, RZ ;  /* 0x00000024a6003c24 */ /* 0x000fe8000f8e02ff */
[----:B-1----:R-:W-:Y:S05]  /*56d0*/  @P3 IMAD.WIDE R2, R0, 0x4, R2 ;  /* 0x0000000400023825 */ /* 0x002fea00078e0202 */
[----:B-----5:R1:W5:Y:S02]  /*56e0*/  @P3 LDG.E R78, desc[UR46][R2.64] ;  /* 0x0000002e024e3981 */ /* 0x020364000c1e1900 */
[----:B-1----:R-:W2:Y:S02]  /*56f0*/  @!P3 LDC R78, c[0x0][0x8a0] ;  /* 0x00022800ff4ebb82 */ /* 0x002ea40000000800 */
.L_x_90:
[----:B-----5:R-:W-:Y:S01]  /*5700*/  FSETP.NEU.AND P4, PT, R81, RZ, PT ;  /* 0x000000ff5100720b */ /* 0x020fe20003f8d000 */
[----:B------:R-:W-:Y:S01]  /*5710*/  BSSY B1, `(.L_x_91) ;  /* 0x0000047000017945 */ /* 0x000fe20003800000 */
[----:B------:R-:W-:Y:S01]  /*5720*/  SEL R5, RZ, 0xffffffff, P2 ;  /* 0xffffffffff057807 */ /* 0x000fe20001000000 */
[----:B------:R-:W-:Y:S01]  /*5730*/  IMAD.MOV.U32 R196, RZ, RZ, 0x1 ;  /* 0x00000001ffc47424 */ /* 0x000fe200078e00ff */
[----:B------:R-:W-:Y:S01]  /*5740*/  LOP3.LUT P3, RZ, R171, 0xff, RZ, 0xc0, !PT ;  /* 0x000000ffabff7812 */ /* 0x000fe2000786c0ff */
[C---:B------:R-:W-:Y:S01]  /*5750*/  IMAD R80, R76.reuse, 0x100, R79 ;  /* 0x000001004c507824 */ /* 0x040fe200078e024f */
[----:B------:R-:W-:Y:S02]  /*5760*/  @P1 SEL R0, RZ, 0xffffffff, P4 ;  /* 0xffffffffff001807 */ /* 0x000fe40002000000 */
[----:B------:R-:W-:Y:S02]  /*5770*/  CS2R R162, SRZ ;  /* 0x0000000000a27805 */ /* 0x000fe4000001ff00 */
[----:B------:R-:W-:Y:S02]  /*5780*/  LEA R3, R181, UR49, 0x3 ;  /* 0x00000031b5037c11 */ /* 0x000fe4000f8e18ff */
[----:B------:R-:W-:Y:S02]  /*5790*/  CS2R R160, SRZ ;  /* 0x0000000000a07805 */ /* 0x000fe4000001ff00 */
[----:B------:R-:W-:Y:S02]  /*57a0*/  @P0 SEL R0, R5, R0, !P3 ;  /* 0x0000000005000207 */ /* 0x000fe40005800000 */
[----:B------:R-:W-:Y:S02]  /*57b0*/  CS2R R158, SRZ ;  /* 0x00000000009e7805 */ /* 0x000fe4000001ff00 */
[----:B------:R-:W-:Y:S02]  /*57c0*/  LEA R193, R76, UR49, 0x3 ;  /* 0x000000314cc17c11 */ /* 0x000fe4000f8e18ff */
[----:B------:R-:W-:Y:S02]  /*57d0*/  CS2R R156, SRZ ;  /* 0x00000000009c7805 */ /* 0x000fe4000001ff00 */
[----:B------:R-:W-:Y:S02]  /*57e0*/  @P1 LOP3.LUT R0, R0, 0x1, RZ, 0xc0, !PT ;  /* 0x0000000100001812 */ /* 0x000fe400078ec0ff */
[----:B------:R-:W-:Y:S02]  /*57f0*/  CS2R R154, SRZ ;  /* 0x00000000009a7805 */ /* 0x000fe4000001ff00 */
[----:B------:R-:W-:Y:S02]  /*5800*/  SHF.L.U32 R2, R183, 0x1f, RZ ;  /* 0x0000001fb7027819 */ /* 0x000fe400000006ff */
[----:B------:R-:W-:Y:S02]  /*5810*/  CS2R R152, SRZ ;  /* 0x0000000000987805 */ /* 0x000fe4000001ff00 */
[----:B------:R-:W-:Y:S02]  /*5820*/  ISETP.NE.U32.OR P6, PT, R0, 0x1, !P1 ;  /* 0x000000010000780c */ /* 0x000fe40004fc5470 */
[----:B------:R-:W-:Y:S02]  /*5830*/  CS2R R150, SRZ ;  /* 0x0000000000967805 */ /* 0x000fe4000001ff00 */
[----:B------:R-:W-:Y:S02]  /*5840*/  PLOP3.LUT P2, PT, PT, PT, UP1, 0x80, 0x8 ;  /* 0x000000000008781c */ /* 0x000fe40003f4f018 */
[----:B------:R-:W-:Y:S02]  /*5850*/  CS2R R148, SRZ ;  /* 0x0000000000947805 */ /* 0x000fe4000001ff00 */
[----:B------:R-:W-:Y:S02]  /*5860*/  SEL R0, RZ, 0xffffffff, P4 ;  /* 0xffffffffff007807 */ /* 0x000fe40002000000 */
[----:B------:R-:W-:Y:S03]  /*5870*/  P2R R198, PR, RZ, 0x40 ;  /* 0x00000040ffc67803 */ /* 0x000fe60000000000 */
[----:B------:R-:W-:Y:S04]  /*5880*/  @P6 SHF.L.U32 R4, R180, 0x1f, RZ ;  /* 0x0000001fb4046819 */ /* 0x000fe800000006ff */
[----:B------:R-:W-:Y:S01]  /*5890*/  @P2 SEL R0, R5, R0, !P3 ;  /* 0x0000000005002207 */ /* 0x000fe20005800000 */
[----:B------:R-:W1:Y:S03]  /*58a0*/  @P6 SYNCS.PHASECHK.TRANS64.TRYWAIT P1, [R3+URZ+0x70], R4 ;  /* 0x00007004030065a7 */ /* 0x000e6600080211ff */
[----:B------:R-:W-:Y:S04]  /*58b0*/  LOP3.LUT R0, R0, 0x1, RZ, 0xc0, !PT ;  /* 0x0000000100007812 */ /* 0x000fe800078ec0ff */
[----:B------:R-:W-:Y:S04]  /*58c0*/  ISETP.NE.U32.AND P5, PT, R0, 0x1, PT ;  /* 0x000000010000780c */ /* 0x000fe80003fa5070 */
[----:B------:R-:W-:Y:S01]  /*58d0*/  P2R R197, PR, RZ, 0x20 ;  /* 0x00000020ffc57803 */ /* 0x000fe20000000000 */
[----:B------:R3:W4:Y:S01]  /*58e0*/  SYNCS.PHASECHK.TRANS64.TRYWAIT P0, [R193+URZ+0xe0], R2 ;  /* 0x0000e002c10075a7 */ /* 0x00072200080011ff */
[----:B-1----:R-:W-:Y:S01]  /*58f0*/  @P6 SEL R196, RZ, 0x1, !P1 ;  /* 0x00000001ffc46807 */ /* 0x002fe20004800000 */
[----:B---3--:R-:W-:Y:S06]  /*5900*/  @!P6 BRA `(.L_x_92) ;  /* 0x00000000009ce947 */ /* 0x008fec0003800000 */
[----:B------:R-:W-:Y:S01]  /*5910*/  @P5 IMAD R6, R181, 0x2000, R186 ;  /* 0x00002000b5065824 */ /* 0x000fe200078e02ba */
[----:B------:R-:W-:Y:S01]  /*5920*/  ISETP.NE.AND P1, PT, R196, RZ, PT ;  /* 0x000000ffc400720c */ /* 0x000fe20003f25270 */
[----:B------:R-:W-:Y:S01]  /*5930*/  BSSY B0, `(.L_x_93) ;  /* 0x0000010000007945 */ /* 0x000fe20003800000 */
[----:B------:R-:W-:Y:S01]  /*5940*/  CS2R R150, SRZ ;  /* 0x0000000000967805 */ /* 0x000fe2000001ff00 */
[--C-:B------:R-:W-:Y:S01]  /*5950*/  @P5 IMAD R7, R187, -0x10, R6.reuse ;  /* 0xfffffff0bb075824 */ /* 0x100fe200078e0206 */
[----:B------:R-:W-:Y:S01]  /*5960*/  CS2R R148, SRZ ;  /* 0x0000000000947805 */ /* 0x000fe2000001ff00 */
[----:B------:R-:W-:Y:S01]  /*5970*/  @P5 IMAD R5, R185, -0x10, R6 ;  /* 0xfffffff0b9055824 */ /* 0x000fe200078e0206 */
[----:B------:R-:W-:Y:S01]  /*5980*/  CS2R R158, SRZ ;  /* 0x00000000009e7805 */ /* 0x000fe2000001ff00 */
[----:B------:R-:W-:Y:S01]  /*5990*/  @P5 IMAD R4, R184, 0x10, R7 ;  /* 0x00000010b8045824 */ /* 0x000fe200078e0207 */
[----:B------:R-:W-:Y:S02]  /*59a0*/  CS2R R156, SRZ ;  /* 0x00000000009c7805 */ /* 0x000fe4000001ff00 */
[----:B------:R-:W-:Y:S02]  /*59b0*/  CS2R R154, SRZ ;  /* 0x00000000009a7805 */ /* 0x000fe4000001ff00 */
[----:B------:R-:W-:Y:S02]  /*59c0*/  CS2R R152, SRZ ;  /* 0x0000000000987805 */ /* 0x000fe4000001ff00 */
[----:B------:R-:W-:Y:S02]  /*59d0*/  CS2R R162, SRZ ;  /* 0x0000000000a27805 */ /* 0x000fe4000001ff00 */
[----:B------:R-:W-:Y:S01]  /*59e0*/  CS2R R160, SRZ ;  /* 0x0000000000a07805 */ /* 0x000fe2000001ff00 */
[----:B------:R-:W-:Y:S06]  /*59f0*/  @P1 BRA `(.L_x_94) ;  /* 0x00000000000c1947 */ /* 0x000fec0003800000 */
[----:B------:R-:W-:Y:S04]  /*5a00*/  SHF.L.U32 R0, R180, 0x1f, RZ ;  /* 0x0000001fb4007819 */ /* 0x000fe800000006ff */
[----:B------:R-:W1:Y:S02]  /*5a10*/  SYNCS.PHASECHK.TRANS64.TRYWAIT P1, [R3+URZ+0x70], R0 ;  /* 0x00007000030075a7 */ /* 0x000e6400080211ff */
[----:B-1----:R-:W-:Y:S05]  /*5a20*/  @!P1 BRA `(.L_x_95) ;  /* 0x00000060007c9947 */ /* 0x002fea0003800000 */
.L_x_94:
[----:B------:R-:W-:Y:S05]  /*5a30*/  BSYNC B0 ;  /* 0x0000000000007941 */ /* 0x000fea0003800000 */
.L_x_93:
[----:B------:R-:W-:Y:S01]  /*5a40*/  ISETP.NE.AND P1, PT, R197, RZ, PT ;  /* 0x000000ffc500720c */ /* 0x000fe20003f25270 */
[----:B-1----:R-:W-:Y:S02]  /*5a50*/  VIADD R3, R3, 0x90 ;  /* 0x0000009003037836 */ /* 0x002fe40000000000 */
[----:B------:R-:W-:Y:S02]  /*5a60*/  IMAD.U32 R0, RZ, RZ, UR37 ;  /* 0x00000025ff007e24 */ /* 0x000fe4000f8e00ff */
[----:B------:R-:W-:Y:S03]  /*5a70*/  VIADD R181, R181, 0x1 ;  /* 0x00000001b5b57836 */ /* 0x000fe60000000000 */
[----:B------:R-:W-:Y:S05]  /*5a80*/  PRMT R0, R0, 0x654, R3 ;  /* 0x0000065400007816 */ /* 0x000fea0000000003 */
[----:B------:R1:W3:Y:S04]  /*5a90*/  @P1 LDS.128 R148, [R6] ;  /* 0x0000000006941984 */ /* 0x0002e80000000c00 */
[----:B------:R1:W1:Y:S04]  /*5aa0*/  @P1 LDS.128 R156, [R5+0x20] ;  /* 0x00002000059c1984 */ /* 0x0002680000000c00 */
[----:B------:R1:W1:Y:S04]  /*5ab0*/  @P1 LDS.128 R152, [R7+0x10] ;  /* 0x0000100007981984 */ /* 0x0002680000000c00 */
[----:B------:R1:W1:Y:S01]  /*5ac0*/  @P1 LDS.128 R160, [R4+0x10] ;  /* 0x0000100004a01984 */ /* 0x0002620000000c00 */
[C---:B------:R-:W-:Y:S01]  /*5ad0*/  ISETP.NE.AND P1, PT, R181.reuse, 0x4, PT ;  /* 0x00000004b500780c */ /* 0x040fe20003f25270 */
[----:B------:R-:W-:Y:S01]  /*5ae0*/  @!PT LDS RZ, [RZ] ;  /* 0x00000000fffff984 */ /* 0x000fe20000000800 */
[----:B------:R-:W-:Y:S01]  /*5af0*/  @!PT LDS RZ, [RZ] ;  /* 0x00000000fffff984 */ /* 0x000fe20000000800 */
[----:B------:R-:W-:Y:S01]  /*5b00*/  @!PT LDS RZ, [RZ] ;  /* 0x00000000fffff984 */ /* 0x000fe20000000800 */
[----:B------:R-:W-:Y:S01]  /*5b10*/  @!PT LDS RZ, [RZ] ;  /* 0x00000000fffff984 */ /* 0x000fe20000000800 */
[----:B------:R5:W-:Y:S06]  /*5b20*/  MEMBAR.ALL.CTA ;  /* 0x0000000000007992 */ /* 0x000bec0000008000 */
[----:B-----5:R-:W5:Y:S01]  /*5b30*/  FENCE.VIEW.ASYNC.S ;  /* 0x00000000000073c6 */ /* 0x020f620000000000 */
[----:B------:R-:W-:Y:S02]  /*5b40*/  SEL R3, RZ, 0x1, P1 ;  /* 0x00000001ff037807 */ /* 0x000fe40000800000 */
[----:B------:R-:W-:Y:S02]  /*5b50*/  SEL R181, R181, RZ, P1 ;  /* 0x000000ffb5b57207 */ /* 0x000fe40000800000 */
[----:B------:R-:W-:Y:S01]  /*5b60*/  LOP3.LUT R180, R180, R3, RZ, 0x3c, !PT ;  /* 0x00000003b4b47212 */ /* 0x000fe200078e3cff */
[----:B-----5:R1:W-:Y:S06]  /*5b70*/  SYNCS.ARRIVE.TRANS64.RED.A1T0 RZ, [R0+URZ], RZ ;  /* 0x000000ff00ff79a7 */ /* 0x0203ec00081004ff */
.L_x_92:
[----:B------:R-:W-:Y:S05]  /*5b80*/  BSYNC B1 ;  /* 0x0000000000017941 */ /* 0x000fea0003800000 */
.L_x_91:
[----:B-1----:R-:W-:Y:S04]  /*5b90*/  SHF.R.U32.HI R0, RZ, 0x15, R80 ;  /* 0x00000015ff007819 */ /* 0x002fe80000011650 */
[----:B------:R-:W-:Y:S01]  /*5ba0*/  LOP3.LUT P1, RZ, R0, 0x3, R173, 0x48, !PT ;  /* 0x0000000300ff7812 */ /* 0x000fe200078248ad */
[----:B------:R-:W-:Y:S01]  /*5bb0*/  @!UPT UIADD3 URZ, UPT, UPT, URZ, URZ, URZ ;  /* 0x000000fffffff290 */ /* 0x000fe2000fffe0ff */
[----:B----4-:R-:W-:Y:S11]  /*5bc0*/  @P0 BRA `(.L_x_96) ;  /* 0x0000000000080947 */ /* 0x010ff60003800000 */
[----:B------:R-:W1:Y:S02]  /*5bd0*/  SYNCS.PHASECHK.TRANS64.TRYWAIT P0, [R193+URZ+0xe0], R2 ;  /* 0x0000e002c10075a7 */ /* 0x000e6400080011ff */
[----:B-1----:R-:W-:Y:S05]  /*5be0*/  @!P0 BRA `(.L_x_97) ;  /* 0x0000006000208947 */ /* 0x002fea0003800000 */
.L_x_96:
[----:B------:R-:W-:Y:S04]  /*5bf0*/  BSSY.RECONVERGENT B6, `(.L_x_98) ;  /* 0x0000012000067945 */ /* 0x000fe80003800200 */
[----:B------:R-:W-:Y:S05]  /*5c00*/  @!P1 BRA `(.L_x_99) ;  /* 0x0000000000409947 */ /* 0x000fea0003800000 */
[----:B------:R-:W4:Y:S01]  /*5c10*/  LDCU.64 UR8, c[0x4][0x78] ;  /* 0x01000f00ff0877ac */ /* 0x000f220008000a00 */
[----:B------:R-:W-:Y:S01]  /*5c20*/  MOV R3, 0x0 ;  /* 0x0000000000037802 */ /* 0x000fe20000000f00 */
[----:B------:R-:W-:Y:S02]  /*5c30*/  HFMA2 R12, -RZ, RZ, 0, 5.9604644775390625e-08 ;  /* 0x00000001ff0c7431 */ /* 0x000fe400000001ff */
[----:B------:R-:W-:Y:S02]  /*5c40*/  IMAD.MOV.U32 R8, RZ, RZ, 0x192 ;  /* 0x00000192ff087424 */ /* 0x000fe400078e00ff */
[----:B------:R-:W-:Y:S01]  /*5c50*/  IMAD.MOV.U32 R13, RZ, RZ, RZ ;  /* 0x000000ffff0d7224 */ /* 0x000fe200078e00ff */
[----:B------:R-:W5:Y:S01]  /*5c60*/  LDCU.64 UR6, c[0x4][0x80] ;  /* 0x01001000ff0677ac */ /* 0x000f620008000a00 */
[----:B-1----:R-:W1:Y:S01]  /*5c70*/  LDC.64 R2, c[0x4][R3] ;  /* 0x0100000003027b82 */ /* 0x002e620000000a00 */
[----:B------:R-:W2:Y:S01]  /*5c80*/  LDCU.64 UR4, c[0x4][0x18] ;  /* 0x01000300ff0477ac */ /* 0x000ea20008000a00 */
[----:B----4-:R-:W-:Y:S01]  /*5c90*/  MOV R5, UR9 ;  /* 0x0000000900057c02 */ /* 0x010fe20008000f00 */
[----:B------:R-:W-:Y:S01]  /*5ca0*/  IMAD.U32 R4, RZ, RZ, UR8 ;  /* 0x00000008ff047e24 */ /* 0x000fe2000f8e00ff */
[----:B-----5:R-:W-:Y:S01]  /*5cb0*/  MOV R7, UR7 ;  /* 0x0000000700077c02 */ /* 0x020fe20008000f00 */
[----:B------:R-:W-:Y:S01]  /*5cc0*/  IMAD.U32 R6, RZ, RZ, UR6 ;  /* 0x00000006ff067e24 */ /* 0x000fe2000f8e00ff */
[----:B--2---:R-:W-:Y:S01]  /*5cd0*/  MOV R11, UR5 ;  /* 0x00000005000b7c02 */ /* 0x004fe20008000f00 */
[----:B------:R-:W-:Y:S02]  /*5ce0*/  IMAD.U32 R10, RZ, RZ, UR4 ;  /* 0x00000004ff0a7e24 */ /* 0x000fe4000f8e00ff */
[----:B------:R-:W-:Y:S07]  /*5cf0*/  LEPC R20, `(.L_x_99) ;  /* 0x000000001014794e */ /* 0x000fee0000000000 */
[----:B-1-3--:R-:W-:Y:S05]  /*5d00*/  CALL.ABS.NOINC R2 ;  /* 0x0000000002007343 */ /* 0x00afea0003c00000 */
.L_x_99:
[----:B------:R-:W-:Y:S05]  /*5d10*/  BSYNC.RECONVERGENT B6 ;  /* 0x0000000000067941 */ /* 0x000fea0003800200 */
.L_x_98:
[-C--:B---3--:R-:W-:Y:S01]  /*5d20*/  F2FP.F16.E5M2.UNPACK_B R83, R148.reuse ;  /* 0x00000094ff53723e */ /* 0x088fe200020004ff */
[----:B------:R-:W-:Y:S05]  /*5d30*/  WARPSYNC.ALL ;  /* 0x0000000000007948 */ /* 0x000fea0003800000 */
[----:B------:R-:W-:Y:S01]  /*5d40*/  R2UR UR4, R80 ;  /* 0x00000000500472ca */ /* 0x000fe200000e0000 */
[--C-:B------:R-:W-:Y:S01]  /*5d50*/  HADD2.F32 R82, -RZ, R83.reuse.H0_H0 ;  /* 0x20000053ff527230 */ /* 0x100fe20000004100 */
[----:B------:R-:W-:Y:S01]  /*5d60*/  F2FP.F16.E5M2.UNPACK_B R85, R148.H1 ;  /* 0x00000094ff55723e */ /* 0x000fe200030004ff */
[----:B------:R-:W-:Y:S01]  /*5d70*/  HADD2.F32 R83, -RZ, R83.H1_H1 ;  /* 0x30000053ff537230 */ /* 0x000fe20000004100 */
[-C--:B------:R-:W-:Y:S01]  /*5d80*/  F2FP.F16.E5M2.UNPACK_B R87, R149.reuse ;  /* 0x00000095ff57723e */ /* 0x080fe200020004ff */
[----:B------:R-:W-:Y:S01]  /*5d90*/  BSSY.RECONVERGENT B0, `(.L_x_100) ;  /* 0x000011d000007945 */ /* 0x000fe20003800200 */
[----:B------:R-:W-:Y:S01]  /*5da0*/  F2FP.F16.E5M2.UNPACK_B R89, R149.H1 ;  /* 0x00000095ff59723e */ /* 0x000fe200030004ff */
[----:B------:R-:W-:Y:S01]  /*5db0*/  HADD2.F32 R84, -RZ, R85.H0_H0 ;  /* 0x20000055ff547230 */ /* 0x000fe20000004100 */
[-C--:B------:R-:W-:Y:S01]  /*5dc0*/  F2FP.F16.E5M2.UNPACK_B R91, R150.reuse ;  /* 0x00000096ff5b723e */ /* 0x080fe200020004ff */
[----:B------:R-:W-:Y:S01]  /*5dd0*/  HADD2.F32 R88, -RZ, R87.H1_H1 ;  /* 0x30000057ff587230 */ /* 0x000fe20000004100 */
[----:B------:R-:W-:Y:S01]  /*5de0*/  F2FP.F16.E5M2.UNPACK_B R93, R150.H1 ;  /* 0x00000096ff5d723e */ /* 0x000fe200030004ff */
[----:B------:R-:W-:Y:S01]  /*5df0*/  HADD2.F32 R86, -RZ, R85.H1_H1 ;  /* 0x30000055ff567230 */ /* 0x000fe20000004100 */
[-C--:B------:R-:W-:Y:S01]  /*5e00*/  F2FP.F16.E5M2.UNPACK_B R95, R151.reuse ;  /* 0x00000097ff5f723e */ /* 0x080fe200020004ff */
[----:B------:R-:W2:Y:S01]  /*5e10*/  LDTM.x64 R4, tmem[UR4] ;  /* 0x00000004000479ee */ /* 0x000ea20008340000 */
[----:B------:R-:W-:Y:S01]  /*5e20*/  F2FP.F16.E5M2.UNPACK_B R97, R151.H1 ;  /* 0x00000097ff61723e */ /* 0x000fe200030004ff */
[----:B------:R-:W-:Y:S01]  /*5e30*/  HADD2.F32 R85, -RZ, R87.H0_H0 ;  /* 0x20000057ff557230 */ /* 0x000fe20000004100 */
[-C--:B------:R-:W-:Y:S01]  /*5e40*/  F2FP.F16.E5M2.UNPACK_B R99, R152.reuse ;  /* 0x00000098ff63723e */ /* 0x080fe200020004ff */
[----:B------:R-:W-:Y:S01]  /*5e50*/  HADD2.F32 R87, -RZ, R89.H0_H0 ;  /* 0x20000059ff577230 */ /* 0x000fe20000004100 */
[----:B------:R-:W-:Y:S01]  /*5e60*/  F2FP.F16.E5M2.UNPACK_B R101, R152.H1 ;  /* 0x00000098ff65723e */ /* 0x000fe200030004ff */
[----:B------:R-:W-:Y:S01]  /*5e70*/  HADD2.F32 R92, -RZ, R91.H1_H1 ;  /* 0x3000005bff5c7230 */ /* 0x000fe20000004100 */
[----:B------:R-:W-:Y:S01]  /*5e80*/  SHF.L.U32 R199, R176, 0x4, RZ ;  /* 0x00000004b0c77819 */ /* 0x000fe200000006ff */
[----:B------:R-:W-:Y:S01]  /*5e90*/  HADD2.F32 R96, -RZ, R95.H1_H1 ;  /* 0x3000005fff607230 */ /* 0x000fe20000004100 */
[----:B------:R-:W-:Y:S01]  /*5ea0*/  SHF.L.U32 R207, R175, 0x4, RZ ;  /* 0x00000004afcf7819 */ /* 0x000fe200000006ff */
[----:B------:R-:W-:Y:S01]  /*5eb0*/  HADD2.F32 R100, -RZ, R99.H1_H1 ;  /* 0x30000063ff647230 */ /* 0x000fe20000004100 */
[----:B------:R-:W-:Y:S01]  /*5ec0*/  IADD3 R192, PT, PT, R186, R199, RZ ;  /* 0x000000c7bac07210 */ /* 0x000fe20007ffe0ff */
[----:B------:R-:W-:Y:S01]  /*5ed0*/  HADD2.F32 R90, -RZ, R89.H1_H1 ;  /* 0x30000059ff5a7230 */ /* 0x000fe20000004100 */
[----:B------:R-:W-:Y:S01]  /*5ee0*/  SHF.L.U32 R205, R184, 0x4, RZ ;  /* 0x00000004b8cd7819 */ /* 0x000fe200000006ff */
[----:B------:R-:W-:Y:S01]  /*5ef0*/  HADD2.F32 R89, -RZ, R91.H0_H0 ;  /* 0x2000005bff597230 */ /* 0x000fe20000004100 */
[-C--:B------:R-:W-:Y:S01]  /*5f00*/  F2FP.F16.E5M2.UNPACK_B R103, R153.reuse ;  /* 0x00000099ff67723e */ /* 0x080fe200020004ff */
[--C-:B------:R-:W-:Y:S01]  /*5f10*/  HADD2.F32 R91, -RZ, R93.reuse.H0_H0 ;  /* 0x2000005dff5b7230 */ /* 0x100fe20000004100 */
[----:B------:R-:W-:Y:S01]  /*5f20*/  IADD3 R194, PT, PT, R205, R192, RZ ;  /* 0x000000c0cdc27210 */ /* 0x000fe20007ffe0ff */
[----:B------:R-:W-:Y:S01]  /*5f30*/  HADD2.F32 R94, -RZ, R93.H1_H1 ;  /* 0x3000005dff5e7230 */ /* 0x000fe20000004100 */
[----:B------:R-:W-:Y:S01]  /*5f40*/  F2FP.F16.E5M2.UNPACK_B R105, R153.H1 ;  /* 0x00000099ff69723e */ /* 0x000fe200030004ff */
[----:B------:R-:W-:Y:S01]  /*5f50*/  HADD2.F32 R93, -RZ, R95.H0_H0 ;  /* 0x2000005fff5d7230 */ /* 0x000fe20000004100 */
[-C--:B------:R-:W-:Y:S01]  /*5f60*/  F2FP.F16.E5M2.UNPACK_B R107, R154.reuse ;  /* 0x0000009aff6b723e */ /* 0x080fe200020004ff */
[----:B------:R-:W-:Y:S01]  /*5f70*/  HADD2.F32 R104, -RZ, R103.H1_H1 ;  /* 0x30000067ff687230 */ /* 0x000fe20000004100 */
[----:B------:R-:W-:Y:S01]  /*5f80*/  F2FP.F16.E5M2.UNPACK_B R109, R154.H1 ;  /* 0x0000009aff6d723e */ /* 0x000fe200030004ff */
[C---:B--2---:R-:W-:Y:S01]  /*5f90*/  FMUL R0, R78.reuse, R4 ;  /* 0x000000044e007220 */ /* 0x044fe20000400000 */
[C---:B-1----:R-:W-:Y:S01]  /*5fa0*/  FMUL R2, R78.reuse, R5 ;  /* 0x000000054e027220 */ /* 0x042fe20000400000 */
[C---:B------:R-:W-:Y:S01]  /*5fb0*/  FMUL R4, R78.reuse, R8 ;  /* 0x000000084e047220 */ /* 0x040fe20000400000 */
[C---:B------:R-:W-:Y:S01]  /*5fc0*/  FMUL R5, R78.reuse, R9 ;  /* 0x000000094e057220 */ /* 0x040fe20000400000 */
[C---:B------:R-:W-:Y:S01]  /*5fd0*/  FFMA R0, R81.reuse, R82, R0 ;  /* 0x0000005251007223 */ /* 0x040fe20000000000 */
[C---:B------:R-:W-:Y:S01]  /*5fe0*/  FFMA R2, R81.reuse, R83, R2 ;  /* 0x0000005351027223 */ /* 0x040fe20000000002 */
[C---:B------:R-:W-:Y:S01]  /*5ff0*/  FMUL R8, R78.reuse, R12 ;  /* 0x0000000c4e087220 */ /* 0x040fe20000400000 */
[C---:B------:R-:W-:Y:S01]  /*6000*/  FMUL R9, R78.reuse, R13 ;  /* 0x0000000d4e097220 */ /* 0x040fe20000400000 */
[C---:B------:R-:W-:Y:S01]  /*6010*/  FMUL R12, R78.reuse, R16 ;  /* 0x000000104e0c7220 */ /* 0x040fe20000400000 */
[C---:B------:R-:W-:Y:S01]  /*6020*/  FMUL R13, R78.reuse, R17 ;  /* 0x000000114e0d7220 */ /* 0x040fe20000400000 */
[C---:B------:R-:W-:Y:S01]  /*6030*/  FMUL R16, R78.reuse, R20 ;  /* 0x000000144e107220 */ /* 0x040fe20000400000 */
[C---:B------:R-:W-:Y:S01]  /*6040*/  FMUL R17, R78.reuse, R21 ;  /* 0x000000154e117220 */ /* 0x040fe20000400000 */
[C---:B------:R-:W-:Y:S01]  /*6050*/  FMUL R20, R78.reuse, R24 ;  /* 0x000000184e147220 */ /* 0x040fe20000400000 */
[C---:B------:R-:W-:Y:S01]  /*6060*/  FMUL R21, R78.reuse, R25 ;  /* 0x000000194e157220 */ /* 0x040fe20000400000 */
[----:B------:R-:W-:Y:S02]  /*6070*/  HADD2.F32 R108, -RZ, R107.H1_H1 ;  /* 0x3000006bff6c7230 */ /* 0x000fe40000004100 */
[C---:B------:R-:W-:Y:S01]  /*6080*/  FMUL R24, R78.reuse, R28 ;  /* 0x0000001c4e187220 */ /* 0x040fe20000400000 */
[C---:B------:R-:W-:Y:S01]  /*6090*/  FMUL R25, R78.reuse, R29 ;  /* 0x0000001d4e197220 */ /* 0x040fe20000400000 */
[C---:B------:R-:W-:Y:S01]  /*60a0*/  FMUL R28, R78.reuse, R32 ;  /* 0x000000204e1c7220 */ /* 0x040fe20000400000 */
[C---:B------:R-:W-:Y:S01]  /*60b0*/  FMUL R29, R78.reuse, R33 ;  /* 0x000000214e1d7220 */ /* 0x040fe20000400000 */
[C---:B------:R-:W-:Y:S01]  /*60c0*/  FMUL R32, R78.reuse, R36 ;  /* 0x000000244e207220 */ /* 0x040fe20000400000 */
[----:B------:R-:W-:Y:S01]  /*60d0*/  F2FP.F16.E5M2.UNPACK_B R111, R155 ;  /* 0x0000009bff6f723e */ /* 0x000fe200020004ff */
[C---:B------:R-:W-:Y:S01]  /*60e0*/  FMUL R33, R78.reuse, R37 ;  /* 0x000000254e217220 */ /* 0x040fe20000400000 */
[C---:B------:R-:W-:Y:S01]  /*60f0*/  FMUL R36, R78.reuse, R40 ;  /* 0x000000284e247220 */ /* 0x040fe20000400000 */
[----:B------:R-:W-:Y:S01]  /*6100*/  F2FP.F16.E5M2.UNPACK_B R113, R155.H1 ;  /* 0x0000009bff71723e */ /* 0x000fe200030004ff */
[C---:B------:R-:W-:Y:S01]  /*6110*/  FMUL R37, R78.reuse, R41 ;  /* 0x000000294e257220 */ /* 0x040fe20000400000 */
[----:B------:R-:W-:Y:S02]  /*6120*/  HADD2.F32 R112, -RZ, R111.H1_H1 ;  /* 0x3000006fff707230 */ /* 0x000fe40000004100 */
        /* <DEDUP_REMOVED lines=26> */
[C---:B------:R-:W-:Y:S01]  /*62d0*/  FFMA R3, R81.reuse, R84, R3 ;  /* 0x0000005451037223 */ /* 0x040fe20000000003 */
[C---:B------:R-:W-:Y:S01]  /*62e0*/  FFMA R7, R81.reuse, R86, R7 ;  /* 0x0000005651077223 */ /* 0x040fe20000000007 */
[----:B------:R-:W-:Y:S01]  /*62f0*/  F2FP.F16.E5M2.UNPACK_B R131, R160 ;  /* 0x000000a0ff83723e */ /* 0x000fe200020004ff */
[C---:B------:R-:W-:Y:S01]  /*6300*/  FFMA R4, R81.reuse, R85, R4 ;  /* 0x0000005551047223 */ /* 0x040fe20000000004 */
[C---:B------:R-:W-:Y:S01]  /*6310*/  FFMA R5, R81.reuse, R88, R5 ;  /* 0x0000005851057223 */ /* 0x040fe20000000005 */
[----:B------:R-:W-:Y:S01]  /*6320*/  F2FP.F16.E5M2.UNPACK_B R133, R160.H1 ;  /* 0x000000a0ff85723e */ /* 0x000fe200030004ff */
[----:B------:R-:W-:Y:S01]  /*6330*/  FFMA R6, R81, R87, R6 ;  /* 0x0000005751067223 */ /* 0x000fe20000000006 */
[----:B------:R-:W-:Y:S01]  /*6340*/  F2FP.SATFINITE.E5M2.F32.PACK_AB_MERGE_C R195, R7, R3, RZ ;  /* 0x0000000307c3723e */ /* 0x000fe200048060ff */
[----:B------:R-:W-:Y:S02]  /*6350*/  HADD2.F32 R128, -RZ, R127.H1_H1 ;  /* 0x3000007fff807230 */ /* 0x000fe40000004100 */
[----:B------:R-:W-:Y:S01]  /*6360*/  FMUL R11, R78, R11 ;  /* 0x0000000b4e0b7220 */ /* 0x000fe20000400000 */
[----:B------:R-:W-:Y:S01]  /*6370*/  HADD2.F32 R132, -RZ, R131.H1_H1 ;  /* 0x30000083ff847230 */ /* 0x000fe20000004100 */
[----:B------:R-:W-:Y:S01]  /*6380*/  F2FP.SATFINITE.E5M2.F32.PACK_AB_MERGE_C R200, R2, R0, R195 ;  /* 0x0000000002c8723e */ /* 0x000fe200048060c3 */
[----:B------:R-:W-:Y:S01]  /*6390*/  FMUL R10, R78, R14 ;  /* 0x0000000e4e0a7220 */ /* 0x000fe20000400000 */
[----:B------:R-:W-:Y:S01]  /*63a0*/  IADD3 R195, PT, PT, R186, R207, RZ ;  /* 0x000000cfbac37210 */ /* 0x000fe20007ffe0ff */
[C---:B------:R-:W-:Y:S01]  /*63b0*/  FFMA R11, R81.reuse, R90, R11 ;  /* 0x0000005a510b7223 */ /* 0x040fe2000000000b */
[C---:B------:R-:W-:Y:S01]  /*63c0*/  FFMA R8, R81.reuse, R89, R8 ;  /* 0x0000005951087223 */ /* 0x040fe20000000008 */
[C---:B------:R-:W-:Y:S01]  /*63d0*/  FFMA R9, R81.reuse, R92, R9 ;  /* 0x0000005c51097223 */ /* 0x040fe20000000009 */
[--C-:B------:R-:W-:Y:S02]  /*63e0*/  HADD2.F32 R95, -RZ, R97.reuse.H0_H0 ;  /* 0x20000061ff5f7230 */ /* 0x100fe40000004100 */
[----:B------:R-:W-:Y:S01]  /*63f0*/  FFMA R10, R81, R91, R10 ;  /* 0x0000005b510a7223 */ /* 0x000fe2000000000a */
[----:B------:R-:W-:Y:S01]  /*6400*/  F2FP.SATFINITE.E5M2.F32.PACK_AB_MERGE_C R201, R11, R6, RZ ;  /* 0x000000060bc9723e */ /* 0x000fe200048060ff */
[C---:B------:R-:W-:Y:S01]  /*6410*/  FMUL R15, R78.reuse, R15 ;  /* 0x0000000f4e0f7220 */ /* 0x040fe20000400000 */
[----:B------:R-:W-:Y:S02]  /*6420*/  HADD2.F32 R98, -RZ, R97.H1_H1 ;  /* 0x30000061ff627230 */ /* 0x000fe40000004100 */
[C---:B------:R-:W-:Y:S01]  /*6430*/  FMUL R14, R78.reuse, R18 ;  /* 0x000000124e0e7220 */ /* 0x040fe20000400000 */
[----:B------:R-:W-:Y:S01]  /*6440*/  F2FP.SATFINITE.E5M2.F32.PACK_AB_MERGE_C R201, R5, R4, R201 ;  /* 0x0000000405c9723e */ /* 0x000fe200048060c9 */
[----:B------:R-:W-:Y:S02]  /*6450*/  HADD2.F32 R97, -RZ, R99.H0_H0 ;  /* 0x20000063ff617230 */ /* 0x000fe40000004100 */
[C---:B------:R-:W-:Y:S01]  /*6460*/  FFMA R15, R81.reuse, R94, R15 ;  /* 0x0000005e510f7223 */ /* 0x040fe2000000000f */
[C---:B------:R-:W-:Y:S01]  /*6470*/  FFMA R12, R81.reuse, R93, R12 ;  /* 0x0000005d510c7223 */ /* 0x040fe2000000000c */
[----:B------:R-:W-:Y:S01]  /*6480*/  FFMA R13, R81, R96, R13 ;  /* 0x00000060510d7223 */ /* 0x000fe2000000000d */
[----:B------:R-:W-:Y:S01]  /*6490*/  F2FP.F16.E5M2.UNPACK_B R135, R161 ;  /* 0x000000a1ff87723e */ /* 0x000fe200020004ff */
[--C-:B------:R-:W-:Y:S01]  /*64a0*/  HADD2.F32 R99, -RZ, R101.reuse.H0_H0 ;  /* 0x20000065ff637230 */ /* 0x100fe20000004100 */
[----:B------:R-:W-:Y:S01]  /*64b0*/  F2FP.SATFINITE.E5M2.F32.PACK_AB_MERGE_C R202, R15, R10, RZ ;  /* 0x0000000a0fca723e */ /* 0x000fe200048060ff */
[----:B------:R-:W-:Y:S01]  /*64c0*/  FFMA R14, R81, R95, R14 ;  /* 0x0000005f510e7223 */ /* 0x000fe2000000000e */
[C---:B------:R-:W-:Y:S01]  /*64d0*/  FMUL R19, R78.reuse, R19 ;  /* 0x000000134e137220 */ /* 0x040fe20000400000 */
[----:B------:R-:W-:Y:S01]  /*64e0*/  HADD2.F32 R102, -RZ, R101.H1_H1 ;  /* 0x30000065ff667230 */ /* 0x000fe20000004100 */
[----:B------:R-:W-:Y:S01]  /*64f0*/  F2FP.SATFINITE.E5M2.F32.PACK_AB_MERGE_C R202, R9, R8, R202 ;  /* 0x0000000809ca723e */ /* 0x000fe200048060ca */
[----:B------:R-:W-:Y:S02]  /*6500*/  HADD2.F32 R101, -RZ, R103.H0_H0 ;  /* 0x20000067ff657230 */ /* 0x000fe40000004100 */
[C---:B------:R-:W-:Y:S01]  /*6510*/  FFMA R19, R81.reuse, R98, R19 ;  /* 0x0000006251137223 */ /* 0x040fe20000000013 */
[C---:B------:R-:W-:Y:S01]  /*6520*/  FFMA R16, R81.reuse, R97, R16 ;  /* 0x0000006151107223 */ /* 0x040fe20000000010 */
[----:B------:R-:W-:Y:S01]  /*6530*/  FFMA R17, R81, R100, R17 ;  /* 0x0000006451117223 */ /* 0x000fe20000000011 */
[----:B------:R-:W-:Y:S02]  /*6540*/  HADD2.F32 R136, -RZ, R135.H1_H1 ;  /* 0x30000087ff887230 */ /* 0x000fe40000004100 */
[C---:B------:R-:W-:Y:S01]  /*6550*/  FMUL R18, R78.reuse, R22 ;  /* 0x000000164e127220 */ /* 0x040fe20000400000 */
[----:B------:R-:W-:Y:S01]  /*6560*/  F2FP.F16.E5M2.UNPACK_B R137, R161.H1 ;  /* 0x000000a1ff89723e */ /* 0x000fe200030004ff */
[C---:B------:R-:W-:Y:S01]  /*6570*/  FMUL R23, R78.reuse, R23 ;  /* 0x000000174e177220 */ /* 0x040fe20000400000 */
[--C-:B------:R-:W-:Y:S01]  /*6580*/  HADD2.F32 R103, -RZ, R105.reuse.H0_H0 ;  /* 0x20000069ff677230 */ /* 0x100fe20000004100 */
[----:B------:R-:W-:Y:S01]  /*6590*/  F2FP.SATFINITE.E5M2.F32.PACK_AB_MERGE_C R203, R19, R14, RZ ;  /* 0x0000000e13cb723e */ /* 0x000fe200048060ff */
[C---:B------:R-:W-:Y:S01]  /*65a0*/  FFMA R18, R81.reuse, R99, R18 ;  /* 0x0000006351127223 */ /* 0x040fe20000000012 */
[C---:B------:R-:W-:Y:S01]  /*65b0*/  FFMA R23, R81.reuse, R102, R23 ;  /* 0x0000006651177223 */ /* 0x040fe20000000017 */
[----:B------:R-:W-:Y:S01]  /*65c0*/  FFMA R20, R81, R101, R20 ;  /* 0x0000006551147223 */ /* 0x000fe20000000014 */
[----:B------:R-:W-:Y:S01]  /*65d0*/  F2FP.F16.E5M2.UNPACK_B R139, R162 ;  /* 0x000000a2ff8b723e */ /* 0x000fe200020004ff */
[----:B------:R-:W-:Y:S01]  /*65e0*/  HADD2.F32 R106, -RZ, R105.H1_H1 ;  /* 0x30000069ff6a7230 */ /* 0x000fe20000004100 */
[----:B------:R-:W-:Y:S01]  /*65f0*/  F2FP.SATFINITE.E5M2.F32.PACK_AB_MERGE_C R203, R13, R12, R203 ;  /* 0x0000000c0dcb723e */ /* 0x000fe200048060cb */
[----:B------:R-:W-:Y:S01]  /*6600*/  FFMA R21, R81, R104, R21 ;  /* 0x0000006851157223 */ /* 0x000fe20000000015 */
[----:B------:R-:W-:Y:S01]  /*6610*/  F2FP.SATFINITE.E5M2.F32.PACK_AB_MERGE_C R208, R23, R18, RZ ;  /* 0x0000001217d0723e */ /* 0x000fe200048060ff */
[----:B------:R-:W-:Y:S02]  /*6620*/  HADD2.F32 R105, -RZ, R107.H0_H0 ;  /* 0x2000006bff697230 */ /* 0x000fe40000004100 */
[C---:B------:R-:W-:Y:S01]  /*6630*/  FMUL R22, R78.reuse, R26 ;  /* 0x0000001a4e167220 */ /* 0x040fe20000400000 */
[----:B------:R1:W-:Y:S01]  /*6640*/  STS.128 [R172+UR49+0x8200], R200 ;  /* 0x008200c8ac007988 */ /* 0x0003e20008000c31 */
[----:B------:R-:W-:Y:S01]  /*6650*/  F2FP.SATFINITE.E5M2.F32.PACK_AB_MERGE_C R208, R17, R16, R208 ;  /* 0x0000001011d0723e */ /* 0x000fe200048060d0 */
[----:B------:R-:W-:Y:S02]  /*6660*/  HADD2.F32 R140, -RZ, R139.H1_H1 ;  /* 0x3000008bff8c7230 */ /* 0x000fe40000004100 */
[C---:B------:R-:W-:Y:S01]  /*6670*/  FFMA R22, R81.reuse, R103, R22 ;  /* 0x0000006751167223 */ /* 0x040fe20000000016 */
[C---:B------:R-:W-:Y:S01]  /*6680*/  FMUL R27, R78.reuse, R27 ;  /* 0x0000001b4e1b7220 */ /* 0x040fe20000400000 */
[--C-:B------:R-:W-:Y:S02]  /*6690*/  HADD2.F32 R107, -RZ, R109.reuse.H0_H0 ;  /* 0x2000006dff6b7230 */ /* 0x100fe40000004100 */
[C---:B------:R-:W-:Y:S01]  /*66a0*/  FMUL R26, R78.reuse, R30 ;  /* 0x0000001e4e1a7220 */ /* 0x040fe20000400000 */
[----:B------:R-:W-:Y:S02]  /*66b0*/  HADD2.F32 R110, -RZ, R109.H1_H1 ;  /* 0x3000006dff6e7230 */ /* 0x000fe40000004100 */
[C---:B------:R-:W-:Y:S01]  /*66c0*/  FFMA R27, R81.reuse, R106, R27 ;  /* 0x0000006a511b7223 */ /* 0x040fe2000000001b */
[C---:B------:R-:W-:Y:S01]  /*66d0*/  FFMA R24, R81.reuse, R105, R24 ;  /* 0x0000006951187223 */ /* 0x040fe20000000018 */
[----:B------:R-:W-:Y:S01]  /*66e0*/  FFMA R25, R81, R108, R25 ;  /* 0x0000006c51197223 */ /* 0x000fe20000000019 */
[----:B------:R-:W-:Y:S01]  /*66f0*/  F2FP.F16.E5M2.UNPACK_B R141, R162.H1 ;  /* 0x000000a2ff8d723e */ /* 0x000fe200030004ff */
[----:B------:R-:W-:Y:S01]  /*6700*/  HADD2.F32 R109, -RZ, R111.H0_H0 ;  /* 0x2000006fff6d7230 */ /* 0x000fe20000004100 */
[----:B------:R-:W-:Y:S01]  /*6710*/  F2FP.SATFINITE.E5M2.F32.PACK_AB_MERGE_C R209, R27, R22, RZ ;  /* 0x000000161bd1723e */ /* 0x000fe200048060ff */
[----:B------:R-:W-:Y:S01]  /*6720*/  FFMA R26, R81, R107, R26 ;  /* 0x0000006b511a7223 */ /* 0x000fe2000000001a */
[C---:B------:R-:W-:Y:S01]  /*6730*/  FMUL R31, R78.reuse, R31 ;  /* 0x0000001f4e1f7220 */ /* 0x040fe20000400000 */
[--C-:B------:R-:W-:Y:S01]  /*6740*/  HADD2.F32 R111, -RZ, R113.reuse.H0_H0 ;  /* 0x20000071ff6f7230 */ /* 0x100fe20000004100 */
[----:B------:R-:W-:Y:S01]  /*6750*/  F2FP.SATFINITE.E5M2.F32.PACK_AB_MERGE_C R209, R21, R20, R209 ;  /* 0x0000001415d1723e */ /* 0x000fe200048060d1 */
[----:B------:R-:W-:Y:S02]  /*6760*/  HADD2.F32 R114, -RZ, R113.H1_H1 ;  /* 0x30000071ff727230 */ /* 0x000fe40000004100 */
[C---:B------:R-:W-:Y:S01]  /*6770*/  FFMA R31, R81.reuse, R110, R31 ;  /* 0x0000006e511f7223 */ /* 0x040fe2000000001f */
[C---:B------:R-:W-:Y:S01]  /*6780*/  FFMA R28, R81.reuse, R109, R28 ;  /* 0x0000006d511c7223 */ /* 0x040fe2000000001c */
[----:B------:R-:W-:Y:S01]  /*6790*/  FFMA R29, R81, R112, R29 ;  /* 0x00000070511d7223 */ /* 0x000fe2000000001d */
[----:B------:R-:W-:Y:S02]  /*67a0*/  HADD2.F32 R113, -RZ, R115.H0_H0 ;  /* 0x20000073ff717230 */ /* 0x000fe40000004100 */
[C---:B------:R-:W-:Y:S01]  /*67b0*/  FMUL R30, R78.reuse, R34 ;  /* 0x000000224e1e7220 */ /* 0x040fe20000400000 */
[----:B------:R-:W-:Y:S01]  /*67c0*/  F2FP.F16.E5M2.UNPACK_B R143, R163 ;  /* 0x000000a3ff8f723e */ /* 0x000fe200020004ff */
[C---:B------:R-:W-:Y:S01]  /*67d0*/  FMUL R35, R78.reuse, R35 ;  /* 0x000000234e237220 */ /* 0x040fe20000400000 */
[----:B------:R-:W-:Y:S01]  /*67e0*/  HADD2.F32 R115, -RZ, R117.H0_H0 ;  /* 0x20000075ff737230 */ /* 0x000fe20000004100 */
[----:B------:R-:W-:Y:S01]  /*67f0*/  F2FP.SATFINITE.E5M2.F32.PACK_AB_MERGE_C R210, R31, R26, RZ ;  /* 0x0000001a1fd2723e */ /* 0x000fe200048060ff */
[C---:B------:R-:W-:Y:S01]  /*6800*/  FFMA R30, R81.reuse, R111, R30 ;  /* 0x0000006f511e7223 */ /* 0x040fe2000000001e */
[C---:B------:R-:W-:Y:S01]  /*6810*/  FFMA R35, R81.reuse, R114, R35 ;  /* 0x0000007251237223 */ /* 0x040fe20000000023 */
[C---:B------:R-:W-:Y:S01]  /*6820*/  FFMA R32, R81.reuse, R113, R32 ;  /* 0x0000007151207223 */ /* 0x040fe20000000020 */
[----:B------:R-:W-:Y:S01]  /*6830*/  F2FP.F16.E5M2.UNPACK_B R145, R163.H1 ;  /* 0x000000a3ff91723e */ /* 0x000fe200030004ff */
[----:B------:R-:W-:Y:S01]  /*6840*/  FFMA R33, R81, R116, R33 ;  /* 0x0000007451217223 */ /* 0x000fe20000000021 */
[----:B------:R-:W-:Y:S01]  /*6850*/  F2FP.SATFINITE.E5M2.F32.PACK_AB_MERGE_C R210, R25, R24, R210 ;  /* 0x0000001819d2723e */ /* 0x000fe200048060d2 */
[----:B------:R-:W-:Y:S01]  /*6860*/  HADD2.F32 R144, -RZ, R143.H1_H1 ;  /* 0x3000008fff907230 */ /* 0x000fe20000004100 */
[----:B------:R-:W-:Y:S01]  /*6870*/  F2FP.SATFINITE.E5M2.F32.PACK_AB_MERGE_C R211, R35, R30, RZ ;  /* 0x0000001e23d3723e */ /* 0x000fe200048060ff */
[----:B------:R-:W-:Y:S02]  /*6880*/  HADD2.F32 R118, -RZ, R117.H1_H1 ;  /* 0x30000075ff767230 */ /* 0x000fe40000004100 */
[C---:B------:R-:W-:Y:S01]  /*6890*/  FMUL R34, R78.reuse, R38 ;  /* 0x000000264e227220 */ /* 0x040fe20000400000 */
[----:B------:R-:W-:Y:S01]  /*68a0*/  HADD2.F32 R117, -RZ, R119.H0_H0 ;  /* 0x20000077ff757230 */ /* 0x000fe20000004100 */
[----:B------:R-:W-:Y:S01]  /*68b0*/  F2FP.SATFINITE.E5M2.F32.PACK_AB_MERGE_C R211, R29, R28, R211 ;  /* 0x0000001c1dd3723e */ /* 0x000fe200048060d3 */
[C---:B------:R-:W-:Y:S01]  /*68c0*/  FMUL R39, R78.reuse, R39 ;  /* 0x000000274e277220 */ /* 0x040fe20000400000 */
[--C-:B------:R-:W-:Y:S02]  /*68d0*/  HADD2.F32 R119, -RZ, R121.reuse.H0_H0 ;  /* 0x20000079ff777230 */ /* 0x100fe40000004100 */
[C---:B------:R-:W-:Y:S01]  /*68e0*/  FFMA R34, R81.reuse, R115, R34 ;  /* 0x0000007351227223 */ /* 0x040fe20000000022 */
[----:B------:R-:W-:Y:S01]  /*68f0*/  HADD2.F32 R122, -RZ, R121.H1_H1 ;  /* 0x30000079ff7a7230 */ /* 0x000fe20000004100 */
[----:B------:R1:W-:Y:S01]  /*6900*/  STS.128 [R192+0x8010], R208 ;  /* 0x008010d0c0007388 */ /* 0x0003e20000000c00 */
[----:B------:R-:W-:Y:S02]  /*6910*/  HADD2.F32 R121, -RZ, R123.H0_H0 ;  /* 0x2000007bff797230 */ /* 0x000fe40000004100 */
[C---:B------:R-:W-:Y:S01]  /*6920*/  FFMA R39, R81.reuse, R118, R39 ;  /* 0x0000007651277223 */ /* 0x040fe20000000027 */
[C---:B------:R-:W-:Y:S01]  /*6930*/  FFMA R36, R81.reuse, R117, R36 ;  /* 0x0000007551247223 */ /* 0x040fe20000000024 */
[----:B------:R-:W-:Y:S01]  /*6940*/  FFMA R37, R81, R120, R37 ;  /* 0x0000007851257223 */ /* 0x000fe20000000025 */
[C---:B------:R-:W-:Y:S01]  /*6950*/  FMUL R38, R78.reuse, R42 ;  /* 0x0000002a4e267220 */ /* 0x040fe20000400000 */
[----:B------:R-:W-:Y:S01]  /*6960*/  ISETP.NE.AND P0, PT, R189, RZ, PT ;  /* 0x000000ffbd00720c */ /* 0x000fe20003f05270 */
[C---:B------:R-:W-:Y:S01]  /*6970*/  FMUL R43, R78.reuse, R43 ;  /* 0x0000002b4e2b7220 */ /* 0x040fe20000400000 */
[--C-:B------:R-:W-:Y:S01]  /*6980*/  HADD2.F32 R123, -RZ, R125.reuse.H0_H0 ;  /* 0x2000007dff7b7230 */ /* 0x100fe20000004100 */
[----:B------:R-:W-:Y:S01]  /*6990*/  F2FP.SATFINITE.E5M2.F32.PACK_AB_MERGE_C R212, R39, R34, RZ ;  /* 0x0000002227d4723e */ /* 0x000fe200048060ff */
[C---:B------:R-:W-:Y:S01]  /*69a0*/  FFMA R38, R81.reuse, R119, R38 ;  /* 0x0000007751267223 */ /* 0x040fe20000000026 */
[C---:B------:R-:W-:Y:S01]  /*69b0*/  FFMA R43, R81.reuse, R122, R43 ;  /* 0x0000007a512b7223 */ /* 0x040fe2000000002b */
[----:B------:R-:W-:Y:S01]  /*69c0*/  FFMA R40, R81, R121, R40 ;  /* 0x0000007951287223 */ /* 0x000fe20000000028 */
[----:B------:R-:W-:Y:S01]  /*69d0*/  F2FP.SATFINITE.E5M2.F32.PACK_AB_MERGE_C R212, R33, R32, R212 ;  /* 0x0000002021d4723e */ /* 0x000fe200048060d4 */
[----:B------:R-:W-:Y:S01]  /*69e0*/  FFMA R41, R81, R124, R41 ;  /* 0x0000007c51297223 */ /* 0x000fe20000000029 */
[----:B------:R-:W-:Y:S01]  /*69f0*/  HADD2.F32 R126, -RZ, R125.H1_H1 ;  /* 0x3000007dff7e7230 */ /* 0x000fe20000004100 */
[----:B------:R-:W-:Y:S01]  /*6a00*/  F2FP.SATFINITE.E5M2.F32.PACK_AB_MERGE_C R213, R43, R38, RZ ;  /* 0x000000262bd5723e */ /* 0x000fe200048060ff */
[----:B------:R-:W-:Y:S02]  /*6a10*/  HADD2.F32 R125, -RZ, R127.H0_H0 ;  /* 0x2000007fff7d7230 */ /* 0x000fe40000004100 */
[C---:B------:R-:W-:Y:S01]  /*6a20*/  FMUL R42, R78.reuse, R46 ;  /* 0x0000002e4e2a7220 */ /* 0x040fe20000400000 */
[----:B------:R-:W-:Y:S01]  /*6a30*/  FMUL R47, R78, R47 ;  /* 0x0000002f4e2f7220 */ /* 0x000fe20000400000 */
[--C-:B------:R-:W-:Y:S01]  /*6a40*/  HADD2.F32 R127, -RZ, R129.reuse.H0_H0 ;  /* 0x20000081ff7f7230 */ /* 0x100fe20000004100 */
[----:B------:R-:W-:Y:S01]  /*6a50*/  F2FP.SATFINITE.E5M2.F32.PACK_AB_MERGE_C R213, R37, R36, R213 ;  /* 0x0000002425d5723e */ /* 0x000fe200048060d5 */
[C---:B------:R-:W-:Y:S01]  /*6a60*/  FFMA R42, R81.reuse, R123, R42 ;  /* 0x0000007b512a7223 */ /* 0x040fe2000000002a */
[C---:B------:R-:W-:Y:S01]  /*6a70*/  FFMA R47, R81.reuse, R126, R47 ;  /* 0x0000007e512f7223 */ /* 0x040fe2000000002f */
[C---:B------:R-:W-:Y:S01]  /*6a80*/  FFMA R44, R81.reuse, R125, R44 ;  /* 0x0000007d512c7223 */ /* 0x040fe2000000002c */
[----:B------:R-:W-:Y:S01]  /*6a90*/  ISETP.NE.AND P6, PT, R198, RZ, PT ;  /* 0x000000ffc600720c */ /* 0x000fe20003fc5270 */
[----:B------:R-:W-:Y:S01]  /*6aa0*/  FFMA R45, R81, R128, R45 ;  /* 0x00000080512d7223 */ /* 0x000fe2000000002d */
[----:B------:R-:W-:Y:S01]  /*6ab0*/  HADD2.F32 R130, -RZ, R129.H1_H1 ;  /* 0x30000081ff827230 */ /* 0x000fe20000004100 */
[----:B------:R-:W-:Y:S01]  /*6ac0*/  F2FP.SATFINITE.E5M2.F32.PACK_AB_MERGE_C R214, R47, R42, RZ ;  /* 0x0000002a2fd6723e */ /* 0x000fe200048060ff */
[----:B------:R-:W-:Y:S02]  /*6ad0*/  HADD2.F32 R129, -RZ, R131.H0_H0 ;  /* 0x20000083ff817230 */ /* 0x000fe40000004100 */
[C---:B------:R-:W-:Y:S01]  /*6ae0*/  FMUL R46, R78.reuse, R50 ;  /* 0x000000324e2e7220 */ /* 0x040fe20000400000 */
[C---:B------:R-:W-:Y:S01]  /*6af0*/  FMUL R51, R78.reuse, R51 ;  /* 0x000000334e337220 */ /* 0x040fe20000400000 */
[--C-:B------:R-:W-:Y:S02]  /*6b00*/  HADD2.F32 R131, -RZ, R133.reuse.H0_H0 ;  /* 0x20000085ff837230 */ /* 0x100fe40000004100 */
[C---:B------:R-:W-:Y:S01]  /*6b10*/  FMUL R50, R78.reuse, R54 ;  /* 0x000000364e327220 */ /* 0x040fe20000400000 */
[C---:B------:R-:W-:Y:S01]  /*6b20*/  FFMA R46, R81.reuse, R127, R46 ;  /* 0x0000007f512e7223 */ /* 0x040fe2000000002e */
[----:B------:R-:W-:Y:S02]  /*6b30*/  HADD2.F32 R134, -RZ, R133.H1_H1 ;  /* 0x30000085ff867230 */ /* 0x000fe40000004100 */
[C---:B------:R-:W-:Y:S01]  /*6b40*/  FFMA R51, R81.reuse, R130, R51 ;  /* 0x0000008251337223 */ /* 0x040fe20000000033 */
[----:B------:R-:W-:Y:S02]  /*6b50*/  HADD2.F32 R133, -RZ, R135.H0_H0 ;  /* 0x20000087ff857230 */ /* 0x000fe40000004100 */
[C---:B------:R-:W-:Y:S01]  /*6b60*/  FMUL R55, R78.reuse, R55 ;  /* 0x000000374e377220 */ /* 0x040fe20000400000 */
[C---:B------:R-:W-:Y:S01]  /*6b70*/  FFMA R48, R81.reuse, R129, R48 ;  /* 0x0000008151307223 */ /* 0x040fe20000000030 */
[C---:B------:R-:W-:Y:S01]  /*6b80*/  FFMA R49, R81.reuse, R132, R49 ;  /* 0x0000008451317223 */ /* 0x040fe20000000031 */
[--C-:B------:R-:W-:Y:S02]  /*6b90*/  HADD2.F32 R135, -RZ, R137.reuse.H0_H0 ;  /* 0x20000089ff877230 */ /* 0x100fe40000004100 */
[C---:B------:R-:W-:Y:S01]  /*6ba0*/  FFMA R50, R81.reuse, R131, R50 ;  /* 0x0000008351327223 */ /* 0x040fe20000000032 */
[----:B------:R-:W-:Y:S02]  /*6bb0*/  HADD2.F32 R138, -RZ, R137.H1_H1 ;  /* 0x30000089ff8a7230 */ /* 0x000fe40000004100 */
[C---:B------:R-:W-:Y:S01]  /*6bc0*/  FMUL R54, R78.reuse, R58 ;  /* 0x0000003a4e367220 */ /* 0x040fe20000400000 */
[----:B------:R-:W-:Y:S02]  /*6bd0*/  HADD2.F32 R137, -RZ, R139.H0_H0 ;  /* 0x2000008bff897230 */ /* 0x000fe40000004100 */
[C---:B------:R-:W-:Y:S01]  /*6be0*/  FFMA R55, R81.reuse, R134, R55 ;  /* 0x0000008651377223 */ /* 0x040fe20000000037 */
        /* <DEDUP_REMOVED lines=16> */
[----:B------:R-:W-:Y:S01]  /*6cf0*/  FFMA R63, R81, R142, R63 ;  /* 0x0000008e513f7223 */ /* 0x000fe2000000003f */
[----:B------:R-:W-:Y:S01]  /*6d00*/  FMUL R67, R78, R67 ;  /* 0x000000434e437220 */ /* 0x000fe20000400000 */
[----:B------:R-:W-:Y:S01]  /*6d10*/  F2FP.SATFINITE.E5M2.F32.PACK_AB_MERGE_C R215, R51, R46, RZ ;  /* 0x0000002e33d7723e */ /* 0x000fe200048060ff */
[C---:B------:R-:W-:Y:S01]  /*6d20*/  FFMA R60, R81.reuse, R141, R60 ;  /* 0x0000008d513c7223 */ /* 0x040fe2000000003c */
[C---:B------:R-:W-:Y:S01]  /*6d30*/  FFMA R61, R81.reuse, R144, R61 ;  /* 0x00000090513d7223 */ /* 0x040fe2000000003d */
[C---:B------:R-:W-:Y:S01]  /*6d40*/  FFMA R62, R81.reuse, R143, R62 ;  /* 0x0000008f513e7223 */ /* 0x040fe2000000003e */
[----:B------:R-:W-:Y:S01]  /*6d50*/  FFMA R67, R81, R146, R67 ;  /* 0x0000009251437223 */ /* 0x000fe20000000043 */
[----:B------:R-:W-:Y:S02]  /*6d60*/  F2FP.SATFINITE.E5M2.F32.PACK_AB_MERGE_C R214, R41, R40, R214 ;  /* 0x0000002829d6723e */ /* 0x000fe400048060d6 */
[----:B------:R-:W-:Y:S02]  /*6d70*/  F2FP.SATFINITE.E5M2.F32.PACK_AB_MERGE_C R215, R45, R44, R215 ;  /* 0x0000002c2dd7723e */ /* 0x000fe400048060d7 */
[----:B------:R-:W-:Y:S02]  /*6d80*/  F2FP.SATFINITE.E5M2.F32.PACK_AB_MERGE_C R216, R55, R50, RZ ;  /* 0x0000003237d8723e */ /* 0x000fe400048060ff */
[----:B------:R-:W-:Y:S01]  /*6d90*/  F2FP.SATFINITE.E5M2.F32.PACK_AB_MERGE_C R217, R59, R54, RZ ;  /* 0x000000363bd9723e */ /* 0x000fe200048060ff */
[----:B------:R1:W-:Y:S01]  /*6da0*/  STS.128 [R195+0x8020], R212 ;  /* 0x008020d4c3007388 */ /* 0x0003e20000000c00 */
[----:B------:R-:W-:Y:S02]  /*6db0*/  F2FP.SATFINITE.E5M2.F32.PACK_AB_MERGE_C R218, R63, R58, RZ ;  /* 0x0000003a3fda723e */ /* 0x000fe400048060ff */
[----:B------:R-:W-:Y:S02]  /*6dc0*/  F2FP.SATFINITE.E5M2.F32.PACK_AB_MERGE_C R219, R67, R62, RZ ;  /* 0x0000003e43db723e */ /* 0x000fe400048060ff */
[----:B------:R-:W-:Y:S02]  /*6dd0*/  F2FP.SATFINITE.E5M2.F32.PACK_AB_MERGE_C R216, R49, R48, R216 ;  /* 0x0000003031d8723e */ /* 0x000fe400048060d8 */
[----:B------:R-:W-:Y:S02]  /*6de0*/  F2FP.SATFINITE.E5M2.F32.PACK_AB_MERGE_C R217, R53, R52, R217 ;  /* 0x0000003435d9723e */ /* 0x000fe400048060d9 */
[----:B------:R-:W-:Y:S02]  /*6df0*/  F2FP.SATFINITE.E5M2.F32.PACK_AB_MERGE_C R218, R57, R56, R218 ;  /* 0x0000003839da723e */ /* 0x000fe400048060da */
[----:B------:R-:W-:Y:S02]  /*6e00*/  F2FP.SATFINITE.E5M2.F32.PACK_AB_MERGE_C R219, R61, R60, R219 ;  /* 0x0000003c3ddb723e */ /* 0x000fe400048060db */
[----:B------:R-:W-:Y:S02]  /*6e10*/  LEA R204, R181, UR49, 0x3 ;  /* 0x00000031b5cc7c11 */ /* 0x000fe4000f8e18ff */
[----:B------:R-:W-:Y:S01]  /*6e20*/  @P6 SHF.L.U32 R221, R180, 0x1f, RZ ;  /* 0x0000001fb4dd6819 */ /* 0x000fe200000006ff */
[----:B------:R1:W-:Y:S01]  /*6e30*/  STS.128 [R194+0x8010], R216 ;  /* 0x008010d8c2007388 */ /* 0x0003e20000000c00 */
[----:B------:R-:W-:Y:S01]  /*6e40*/  @!PT LDS RZ, [RZ] ;  /* 0x00000000fffff984 */ /* 0x000fe20000000800 */
[----:B------:R-:W-:Y:S01]  /*6e50*/  @!PT LDS RZ, [RZ] ;  /* 0x00000000fffff984 */ /* 0x000fe20000000800 */
[----:B------:R-:W-:Y:S01]  /*6e60*/  @!PT LDS RZ, [RZ] ;  /* 0x00000000fffff984 */ /* 0x000fe20000000800 */
[----:B------:R-:W-:Y:S01]  /*6e70*/  @!PT LDS RZ, [RZ] ;  /* 0x00000000fffff984 */ /* 0x000fe20000000800 */
[----:B------:R2:W-:Y:S07]  /*6e80*/  MEMBAR.ALL.CTA ;  /* 0x0000000000007992 */ /* 0x0005ee0000008000 */
[----:B--2---:R-:W2:Y:S02]  /*6e90*/  FENCE.VIEW.ASYNC.S ;  /* 0x00000000000073c6 */ /* 0x004ea40000000000 */
[----:B--2---:R-:W-:Y:S06]  /*6ea0*/  BAR.SYNC.DEFER_BLOCKING 0x1, 0x80 ;  /* 0x0042000000007b1d */ /* 0x004fec0000010000 */
[----:B------:R-:W-:Y:S05]  /*6eb0*/  @P0 BRA `(.L_x_101) ;  /* 0x0000000000280947 */ /* 0x000fea0003800000 */
[----:B------:R-:W-:Y:S02]  /*6ec0*/  UIADD3 UR4, UPT, UPT, UR49, 0x8200, URZ ;  /* 0x0000820031047890 */ /* 0x000fe4000fffe0ff */
[----:B------:R-:W-:Y:S01]  /*6ed0*/  UIADD3 UR6, UP0, UPT, UR52, 0x680, URZ ;  /* 0x0000068034067890 */ /* 0x000fe2000ff1e0ff */
[----:B------:R-:W-:Y:S03]  /*6ee0*/  UMOV UR43, UR36 ;  /* 0x00000024002b7c82 */ /* 0x000fe60008000000 */
[----:B------:R-:W-:Y:S01]  /*6ef0*/  MOV R188, UR4 ;  /* 0x0000000400bc7c02 */ /* 0x000fe20008000f00 */
[----:B------:R-:W-:Y:S03]  /*6f00*/  UIADD3.X UR7, UPT, UPT, URZ, UR53, URZ, UP0, !UPT ;  /* 0x00000035ff077290 */ /* 0x000fe600087fe4ff */
[----:B------:R-:W-:Y:S11]  /*6f10*/  R2UR UR40, R188 ;  /* 0x00000000bc2872ca */ /* 0x000ff600000e0000 */
[----:B------:R-:W-:Y:S02]  /*6f20*/  @!UPT UIADD3 URZ, UPT, UPT, URZ, URZ, URZ ;  /* 0x000000fffffff290 */ /* 0x000fe4000fffe0ff */
[----:B------:R2:W-:Y:S01]  /*6f30*/  UTMASTG.3D [UR40], [UR6] ;  /* 0x00000028060073b5 */ /* 0x0005e20008010000 */
[----:B------:R0:W-:Y:S01]  /*6f40*/  UTMACMDFLUSH ;  /* 0x00000000000079b7 */ /* 0x0001e20000000000 */
[----:B--2---:R-:W-:Y:S04]  /*6f50*/  DEPBAR.LE SB0, 0x1 ;  /* 0x000080400000791a */ /* 0x004fe80000000000 */
.L_x_101:
[----:B------:R-:W-:Y:S05]  /*6f60*/  BSYNC.RECONVERGENT B0 ;  /* 0x0000000000007941 */ /* 0x000fea0003800200 */
.L_x_100:
[----:B------:R-:W-:Y:S06]  /*6f70*/  BAR.SYNC.DEFER_BLOCKING 0x1, 0x80 ;  /* 0x0042000000007b1d */ /* 0x000fec0000010000 */
[----:B------:R-:W2:Y:S01]  /*6f80*/  @P6 SYNCS.PHASECHK.TRANS64.TRYWAIT P0, [R204+URZ+0x70], R221 ;  /* 0x000070ddcc0065a7 */ /* 0x000ea200080011ff */
[----:B------:R-:W-:Y:S01]  /*6f90*/  BSSY B1, `(.L_x_102) ;  /* 0x0000023000017945 */ /* 0x000fe20003800000 */
[----:B--2---:R-:W-:Y:S03]  /*6fa0*/  @P6 SEL R196, RZ, 0x1, !P0 ;  /* 0x00000001ffc46807 */ /* 0x004fe60004000000 */
[----:B------:R-:W-:Y:S05]  /*6fb0*/  @!P6 BRA `(.L_x_103) ;  /* 0x000000000080e947 */ /* 0x000fea0003800000 */
[----:B------:R-:W-:Y:S01]  /*6fc0*/  ISETP.NE.AND P1, PT, R197, RZ, PT ;  /* 0x000000ffc500720c */ /* 0x000fe20003f25270 */
[----:B------:R-:W-:Y:S01]  /*6fd0*/  BSSY B0, `(.L_x_104) ;  /* 0x000000a000007945 */ /* 0x000fe20003800000 */
[----:B------:R-:W-:Y:S11]  /*6fe0*/  ISETP.NE.AND P0, PT, R196, RZ, PT ;  /* 0x000000ffc400720c */ /* 0x000ff60003f05270 */
[----:B------:R-:W-:Y:S04]  /*6ff0*/  @P1 IMAD R0, R181, 0x2000, R186 ;  /* 0x00002000b5001824 */ /* 0x000fe800078e02ba */
[C---:B------:R-:W-:Y:S01]  /*7000*/  @P1 IMAD.IADD R6, R0.reuse, 0x1, R199 ;  /* 0x0000000100061824 */ /* 0x040fe200078e02c7 */
[----:B------:R-:W-:Y:S03]  /*7010*/  @P1 IADD3 R4, PT, PT, R0, R207, RZ ;  /* 0x000000cf00041210 */ /* 0x000fe60007ffe0ff */
[----:B------:R-:W-:Y:S01]  /*7020*/  @P1 IMAD.IADD R2, R205, 0x1, R6 ;  /* 0x00000001cd021824 */ /* 0x000fe200078e0206 */
[----:B------:R-:W-:Y:S06]  /*7030*/  @P0 BRA `(.L_x_105) ;  /* 0x00000000000c0947 */ /* 0x000fec0003800000 */
[----:B------:R-:W-:Y:S04]  /*7040*/  SHF.L.U32 R3, R180, 0x1f, RZ ;  /* 0x0000001fb4037819 */ /* 0x000fe800000006ff */
[----:B------:R-:W2:Y:S02]  /*7050*/  SYNCS.PHASECHK.TRANS64.TRYWAIT P0, [R204+URZ+0x70], R3 ;  /* 0x00007003cc0075a7 */ /* 0x000ea400080011ff */
[----:B--2---:R-:W-:Y:S05]  /*7060*/  @!P0 BRA `(.L_x_106) ;  /* 0x0000004c00148947 */ /* 0x004fea0003800000 */
.L_x_105:
[----:B------:R-:W-:Y:S05]  /*7070*/  BSYNC B0 ;  /* 0x0000000000007941 */ /* 0x000fea0003800000 */
.L_x_104:
[----:B------:R-:W-:Y:S01]  /*7080*/  ISETP.NE.AND P0, PT, R197, RZ, PT ;  /* 0x000000ffc500720c */ /* 0x000fe20003f05270 */
[----:B--2---:R-:W-:Y:S02]  /*7090*/  VIADD R204, R204, 0x90 ;  /* 0x00000090cccc7836 */ /* 0x004fe40000000000 */
[----:B------:R-:W-:Y:S02]  /*70a0*/  IMAD.U32 R3, RZ, RZ, UR37 ;  /* 0x00000025ff037e24 */ /* 0x000fe4000f8e00ff */
[----:B------:R-:W-:Y:S03]  /*70b0*/  VIADD R181, R181, 0x1 ;  /* 0x00000001b5b57836 */ /* 0x000fe60000000000 */
[----:B------:R-:W-:Y:S05]  /*70c0*/  PRMT R3, R3, 0x654, R204 ;  /* 0x0000065403037816 */ /* 0x000fea00000000cc */
[----:B------:R2:W3:Y:S04]  /*70d0*/  @P0 LDS.128 R148, [R0] ;  /* 0x0000000000940984 */ /* 0x0004e80000000c00 */
[----:B------:R2:W4:Y:S04]  /*70e0*/  @P0 LDS.128 R156, [R4+0x20] ;  /* 0x00002000049c0984 */ /* 0x0005280000000c00 */
        /* <DEDUP_REMOVED lines=9> */
[----:B------:R-:W-:Y:S01]  /*7180*/  SEL R181, R181, RZ, P0 ;  /* 0x000000ffb5b57207 */ /* 0x000fe20000000000 */
[----:B-----5:R5:W-:Y:S02]  /*7190*/  SYNCS.ARRIVE.TRANS64.RED.A1T0 RZ, [R3+URZ], RZ ;  /* 0x000000ff03ff79a7 */ /* 0x020be400081004ff */
[----:B-----5:R-:W-:Y:S04]  /*71a0*/  SEL R3, RZ, 0x1, P0 ;  /* 0x00000001ff037807 */ /* 0x020fe80000000000 */
[----:B--234-:R-:W-:Y:S02]  /*71b0*/  LOP3.LUT R180, R180, R3, RZ, 0x3c, !PT ;  /* 0x00000003b4b47212 */ /* 0x01cfe400078e3cff */
.L_x_103:
[----:B------:R-:W-:Y:S05]  /*71c0*/  BSYNC B1 ;  /* 0x0000000000017941 */ /* 0x000fea0003800000 */
.L_x_102:
[----:B------:R-:W-:Y:S01]  /*71d0*/  VIADD R0, R80, 0x40 ;  /* 0x0000004050007836 */ /* 0x000fe20000000000 */
[----:B------:R-:W-:Y:S04]  /*71e0*/  BSSY.RECONVERGENT B6, `(.L_x_107) ;  /* 0x0000015000067945 */ /* 0x000fe80003800200 */
[----:B------:R-:W-:Y:S04]  /*71f0*/  SHF.R.U32.HI R0, RZ, 0x15, R0 ;  /* 0x00000015ff007819 */ /* 0x000fe80000011600 */
[----:B------:R-:W-:Y:S11]  /*7200*/  LOP3.LUT P0, RZ, R0, 0x3, R173, 0x48, !PT ;  /* 0x0000000300ff7812 */ /* 0x000ff600078048ad */
[----:B------:R-:W-:Y:S02]  /*7210*/  @!UPT UIADD3 URZ, UPT, UPT, URZ, URZ, URZ ;  /* 0x000000fffffff290 */ /* 0x000fe4000fffe0ff */
[----:B------:R-:W-:Y:S05]  /*7220*/  @!P0 BRA `(.L_x_108) ;  /* 0x0000000000408947 */ /* 0x000fea0003800000 */
[----:B------:R-:W2:Y:S01]  /*7230*/  LDCU.64 UR8, c[0x4][0x78] ;  /* 0x01000f00ff0877ac */ /* 0x000ea20008000a00 */
[----:B------:R-:W-:Y:S01]  /*7240*/  MOV R3, 0x0 ;  /* 0x0000000000037802 */ /* 0x000fe20000000f00 */
[----:B------:R-:W-:Y:S02]  /*7250*/  HFMA2 R12, -RZ, RZ, 0, 5.9604644775390625e-08 ;  /* 0x00000001ff0c7431 */ /* 0x000fe400000001ff */
[----:B------:R-:W-:Y:S02]  /*7260*/  IMAD.MOV.U32 R8, RZ, RZ, 0x192 ;  /* 0x00000192ff087424 */ /* 0x000fe400078e00ff */
[----:B------:R-:W-:Y:S01]  /*7270*/  IMAD.MOV.U32 R13, RZ, RZ, RZ ;  /* 0x000000ffff0d7224 */ /* 0x000fe200078e00ff */
[----:B------:R-:W3:Y:S01]  /*7280*/  LDCU.64 UR6, c[0x4][0x80] ;  /* 0x01001000ff0677ac */ /* 0x000ee20008000a00 */
[----:B------:R-:W4:Y:S01]  /*7290*/  LDC.64 R2, c[0x4][R3] ;  /* 0x0100000003027b82 */ /* 0x000f220000000a00 */
[----:B------:R-:W5:Y:S01]  /*72a0*/  LDCU.64 UR4, c[0x4][0x18] ;  /* 0x01000300ff0477ac */ /* 0x000f620008000a00 */
[----:B--2---:R-:W-:Y:S01]  /*72b0*/  MOV R5, UR9 ;  /* 0x0000000900057c02 */ /* 0x004fe20008000f00 */
[----:B------:R-:W-:Y:S01]  /*72c0*/  IMAD.U32 R4, RZ, RZ, UR8 ;  /* 0x00000008ff047e24 */ /* 0x000fe2000f8e00ff */
[----:B---3--:R-:W-:Y:S01]  /*72d0*/  MOV R7, UR7 ;  /* 0x0000000700077c02 */ /* 0x008fe20008000f00 */
[----:B------:R-:W-:Y:S01]  /*72e0*/  IMAD.U32 R6, RZ, RZ, UR6 ;  /* 0x00000006ff067e24 */ /* 0x000fe2000f8e00ff */
[----:B-----5:R-:W-:Y:S01]  /*72f0*/  MOV R11, UR5 ;  /* 0x00000005000b7c02 */ /* 0x020fe20008000f00 */
[----:B------:R-:W-:Y:S02]  /*7300*/  IMAD.U32 R10, RZ, RZ, UR4 ;  /* 0x00000004ff0a7e24 */ /* 0x000fe4000f8e00ff */
[----:B------:R-:W-:Y:S07]  /*7310*/  LEPC R20, `(.L_x_108) ;  /* 0x000000001014794e */ /* 0x000fee0000000000 */
[----:B-1--4-:R-:W-:Y:S05]  /*7320*/  CALL.ABS.NOINC R2 ;  /* 0x0000000002007343 */ /* 0x012fea0003c00000 */
.L_x_108:
[----:B------:R-:W-:Y:S05]  /*7330*/  BSYNC.RECONVERGENT B6 ;  /* 0x0000000000067941 */ /* 0x000fea0003800200 */
.L_x_107:
[----:B------:R-:W-:Y:S01]  /*7340*/  F2FP.F16.E5M2.UNPACK_B R4, R149 ;  /* 0x00000095ff04723e */ /* 0x000fe200020004ff */
[----:B------:R-:W-:Y:S05]  /*7350*/  WARPSYNC.ALL ;  /* 0x0000000000007948 */ /* 0x000fea0003800000 */
[----:B------:R-:W-:Y:S01]  /*7360*/  R2UR UR4, R80 ;  /* 0x00000000500472ca */ /* 0x000fe200000e0000 */
[--C-:B------:R-:W-:Y:S01]  /*7370*/  HADD2.F32 R88, -RZ, R4.reuse.H0_H0 ;  /* 0x20000004ff587230 */ /* 0x100fe20000004100 */
[-C--:B------:R-:W-:Y:S01]  /*7380*/  F2FP.F16.E5M2.UNPACK_B R0, R148.reuse ;  /* 0x00000094ff00723e */ /* 0x080fe200020004ff */
[----:B------:R-:W-:Y:S01]  /*7390*/  HADD2.F32 R83, -RZ, R4.H1_H1 ;  /* 0x30000004ff537230 */ /* 0x000fe20000004100 */
[----:B------:R-:W-:Y:S01]  /*73a0*/  F2FP.F16.E5M2.UNPACK_B R4, R151 ;  /* 0x00000097ff04723e */ /* 0x000fe200020004ff */
[----:B------:R-:W-:Y:S01]  /*73b0*/  BSSY.RECONVERGENT B0, `(.L_x_109) ;  /* 0x0000116000007945 */ /* 0x000fe20003800200 */
[----:B------:R-:W-:Y:S01]  /*73c0*/  F2FP.F16.E5M2.UNPACK_B R3, R148.H1 ;  /* 0x00000094ff03723e */ /* 0x000fe200030004ff */
[--C-:B------:R-:W-:Y:S01]  /*73d0*/  HADD2.F32 R2, -RZ, R0.reuse.H0_H0 ;  /* 0x20000000ff027230 */ /* 0x100fe20000004100 */
[----:B-1----:R-:W-:Y:S01]  /*73e0*/  F2FP.F16.E5M2.UNPACK_B R135, R162 ;  /* 0x000000a2ff87723e */ /* 0x002fe200020004ff */
[----:B------:R-:W-:Y:S01]  /*73f0*/  HADD2.F32 R82, -RZ, R0.H1_H1 ;  /* 0x30000000ff527230 */ /* 0x000fe20000004100 */
[----:B------:R-:W-:Y:S01]  /*7400*/  F2FP.F16.E5M2.UNPACK_B R0, R149.H1 ;  /* 0x00000095ff00723e */ /* 0x000fe200030004ff */
[--C-:B------:R-:W-:Y:S01]  /*7410*/  HADD2.F32 R84, -RZ, R3.reuse.H0_H0 ;  /* 0x20000003ff547230 */ /* 0x100fe20000004100 */
[----:B------:R-:W-:Y:S01]  /*7420*/  F2FP.F16.E5M2.UNPACK_B R125, R159.H1 ;  /* 0x0000009fff7d723e */ /* 0x000fe200030004ff */
[----:B------:R-:W-:Y:S01]  /*7430*/  HADD2.F32 R86, -RZ, R3.H1_H1 ;  /* 0x30000003ff567230 */ /* 0x000fe20000004100 */
[-C--:B------:R-:W-:Y:S01]  /*7440*/  F2FP.F16.E5M2.UNPACK_B R3, R150.reuse ;  /* 0x00000096ff03723e */ /* 0x080fe200020004ff */
[--C-:B------:R-:W-:Y:S01]  /*7450*/  HADD2.F32 R90, -RZ, R0.reuse.H0_H0 ;  /* 0x20000000ff5a7230 */ /* 0x100fe20000004100 */
[----:B------:R-:W-:Y:S01]  /*7460*/  ISETP.NE.AND P0, PT, R189, RZ, PT ;  /* 0x000000ffbd00720c */ /* 0x000fe20003f05270 */
[----:B------:R-:W-:Y:S01]  /*7470*/  HADD2.F32 R85, -RZ, R0.H1_H1 ;  /* 0x30000000ff557230 */ /* 0x000fe20000004100 */
[----:B------:R-:W-:Y:S01]  /*7480*/  F2FP.F16.E5M2.UNPACK_B R0, R150.H1 ;  /* 0x00000096ff00723e */ /* 0x000fe200030004ff */
[--C-:B------:R-:W-:Y:S01]  /*7490*/  HADD2.F32 R92, -RZ, R3.reuse.H0_H0 ;  /* 0x20000003ff5c7230 */ /* 0x100fe20000004100 */
[----:B------:R-:W-:Y:S01]  /*74a0*/  ISETP.NE.AND P6, PT, R198, RZ, PT ;  /* 0x000000ffc600720c */ /* 0x000fe20003fc5270 */
[----:B------:R-:W-:Y:S01]  /*74b0*/  HADD2.F32 R87, -RZ, R3.H1_H1 ;  /* 0x30000003ff577230 */ /* 0x000fe20000004100 */
[----:B------:R-:W-:Y:S01]  /*74c0*/  F2FP.F16.E5M2.UNPACK_B R3, R151.H1 ;  /* 0x00000097ff03723e */ /* 0x000fe200030004ff */
[--C-:B------:R-:W-:Y:S02]  /*74d0*/  HADD2.F32 R94, -RZ, R0.reuse.H0_H0 ;  /* 0x20000000ff5e7230 */ /* 0x100fe40000004100 */
[----:B------:R-:W-:Y:S01]  /*74e0*/  HADD2.F32 R89, -RZ, R0.H1_H1 ;  /* 0x30000000ff597230 */ /* 0x000fe20000004100 */
[-C--:B------:R-:W-:Y:S01]  /*74f0*/  F2FP.F16.E5M2.UNPACK_B R0, R152.reuse ;  /* 0x00000098ff00723e */ /* 0x080fe200020004ff */
[--C-:B------:R-:W-:Y:S02]  /*7500*/  HADD2.F32 R96, -RZ, R4.reuse.H0_H0 ;  /* 0x20000004ff607230 */ /* 0x100fe40000004100 */
[----:B------:R-:W-:Y:S01]  /*7510*/  HADD2.F32 R91, -RZ, R4.H1_H1 ;  /* 0x30000004ff5b7230 */ /* 0x000fe20000004100 */
[-C--:B------:R-:W-:Y:S01]  /*7520*/  F2FP.F16.E5M2.UNPACK_B R4, R153.reuse ;  /* 0x00000099ff04723e */ /* 0x080fe200020004ff */
[--C-:B------:R-:W-:Y:S02]  /*7530*/  HADD2.F32 R100, -RZ, R0.reuse.H0_H0 ;  /* 0x20000000ff647230 */ /* 0x100fe40000004100 */
[----:B------:R-:W-:Y:S01]  /*7540*/  HADD2.F32 R95, -RZ, R0.H1_H1 ;  /* 0x30000000ff5f7230 */ /* 0x000fe20000004100 */
[----:B------:R-:W-:Y:S01]  /*7550*/  F2FP.F16.E5M2.UNPACK_B R0, R153.H1 ;  /* 0x00000099ff00723e */ /* 0x000fe200030004ff */
[--C-:B------:R-:W-:Y:S02]  /*7560*/  HADD2.F32 R98, -RZ, R3.reuse.H0_H0 ;  /* 0x20000003ff627230 */ /* 0x100fe40000004100 */
[----:B------:R-:W-:Y:S01]  /*7570*/  HADD2.F32 R93, -RZ, R3.H1_H1 ;  /* 0x30000003ff5d7230 */ /* 0x000fe20000004100 */
[----:B------:R-:W-:Y:S01]  /*7580*/  F2FP.F16.E5M2.UNPACK_B R3, R152.H1 ;  /* 0x00000098ff03723e */ /* 0x000fe200030004ff */
[--C-:B------:R-:W-:Y:S02]  /*7590*/  HADD2.F32 R106, -RZ, R0.reuse.H0_H0 ;  /* 0x20000000ff6a7230 */ /* 0x100fe40000004100 */
[----:B------:R-:W-:Y:S01]  /*75a0*/  HADD2.F32 R101, -RZ, R0.H1_H1 ;  /* 0x30000000ff657230 */ /* 0x000fe20000004100 */
[-C--:B------:R-:W-:Y:S01]  /*75b0*/  F2FP.F16.E5M2.UNPACK_B R0, R154.reuse.H1 ;  /* 0x0000009aff00723e */ /* 0x080fe200030004ff */
[--C-:B------:R-:W-:Y:S02]  /*75c0*/  HADD2.F32 R104, -RZ, R4.reuse.H0_H0 ;  /* 0x20000004ff687230 */ /* 0x100fe40000004100 */
[----:B------:R-:W-:Y:S01]  /*75d0*/  HADD2.F32 R99, -RZ, R4.H1_H1 ;  /* 0x30000004ff637230 */ /* 0x000fe20000004100 */
[----:B------:R-:W-:Y:S01]  /*75e0*/  F2FP.F16.E5M2.UNPACK_B R4, R155 ;  /* 0x0000009bff04723e */ /* 0x000fe200020004ff */
[--C-:B------:R-:W-:Y:S02]  /*75f0*/  HADD2.F32 R102, -RZ, R3.reuse.H0_H0 ;  /* 0x20000003ff667230 */ /* 0x100fe40000004100 */
[----:B------:R-:W-:Y:S01]  /*7600*/  HADD2.F32 R97, -RZ, R3.H1_H1 ;  /* 0x30000003ff617230 */ /* 0x000fe20000004100 */
[----:B------:R-:W-:Y:S01]  /*7610*/  F2FP.F16.E5M2.UNPACK_B R3, R154 ;  /* 0x0000009aff03723e */ /* 0x000fe200020004ff */
[--C-:B------:R-:W-:Y:S02]  /*7620*/  HADD2.F32 R110, -RZ, R0.reuse.H0_H0 ;  /* 0x20000000ff6e7230 */ /* 0x100fe40000004100 */
[----:B------:R-:W-:Y:S01]  /*7630*/  HADD2.F32 R105, -RZ, R0.H1_H1 ;  /* 0x30000000ff697230 */ /* 0x000fe20000004100 */
[-C--:B------:R-:W-:Y:S01]  /*7640*/  F2FP.F16.E5M2.UNPACK_B R0, R156.reuse ;  /* 0x0000009cff00723e */ /* 0x080fe200020004ff */
[--C-:B------:R-:W-:Y:S02]  /*7650*/  HADD2.F32 R112, -RZ, R4.reuse.H0_H0 ;  /* 0x20000004ff707230 */ /* 0x100fe40000004100 */
[----:B------:R-:W-:Y:S01]  /*7660*/  HADD2.F32 R107, -RZ, R4.H1_H1 ;  /* 0x30000004ff6b7230 */ /* 0x000fe20000004100 */
[----:B------:R-:W-:Y:S01]  /*7670*/  F2FP.F16.E5M2.UNPACK_B R4, R157 ;  /* 0x0000009dff04723e */ /* 0x000fe200020004ff */
[--C-:B------:R-:W-:Y:S02]  /*7680*/  HADD2.F32 R108, -RZ, R3.reuse.H0_H0 ;  /* 0x20000003ff6c7230 */ /* 0x100fe40000004100 */
[----:B------:R-:W-:Y:S01]  /*7690*/  HADD2.F32 R103, -RZ, R3.H1_H1 ;  /* 0x30000003ff677230 */ /* 0x000fe20000004100 */
[----:B------:R-:W-:Y:S01]  /*76a0*/  F2FP.F16.E5M2.UNPACK_B R3, R155.H1 ;  /* 0x0000009bff03723e */ /* 0x000fe200030004ff */
[--C-:B------:R-:W-:Y:S02]  /*76b0*/  HADD2.F32 R116, -RZ, R0.reuse.H0_H0 ;  /* 0x20000000ff747230 */ /* 0x100fe40000004100 */
[----:B------:R-:W-:Y:S01]  /*76c0*/  HADD2.F32 R111, -RZ, R0.H1_H1 ;  /* 0x30000000ff6f7230 */ /* 0x000fe20000004100 */
[----:B------:R-:W-:Y:S01]  /*76d0*/  F2FP.F16.E5M2.UNPACK_B R0, R156.H1 ;  /* 0x0000009cff00723e */ /* 0x000fe200030004ff */
[--C-:B------:R-:W-:Y:S02]  /*76e0*/  HADD2.F32 R120, -RZ, R4.reuse.H0_H0 ;  /* 0x20000004ff787230 */ /* 0x100fe40000004100 */
[----:B------:R-:W-:Y:S02]  /*76f0*/  HADD2.F32 R115, -RZ, R4.H1_H1 ;  /* 0x30000004ff737230 */ /* 0x000fe40000004100 */
[--C-:B------:R-:W-:Y:S01]  /*7700*/  HADD2.F32 R114, -RZ, R3.reuse.H0_H0 ;  /* 0x20000003ff727230 */ /* 0x100fe20000004100 */
[----:B------:R-:W1:Y:S01]  /*7710*/  LDTM.x64 R4, tmem[UR4+0x40] ;  /* 0x00004004000479ee */ /* 0x000e620008340000 */
[----:B------:R-:W-:Y:S01]  /*7720*/  HADD2.F32 R109, -RZ, R3.H1_H1 ;  /* 0x30000003ff6d7230 */ /* 0x000fe20000004100 */
[----:B------:R-:W-:Y:S01]  /*7730*/  F2FP.F16.E5M2.UNPACK_B R3, R157.H1 ;  /* 0x0000009dff03723e */ /* 0x000fe200030004ff */
        /* <DEDUP_REMOVED lines=14> */
[----:B------:R-:W-:Y:S01]  /*7820*/  F2FP.F16.E5M2.UNPACK_B R0, R160.H1 ;  /* 0x000000a0ff00723e */ /* 0x000fe200030004ff */
[--C-:B------:R-:W-:Y:S02]  /*7830*/  HADD2.F32 R132, -RZ, R3.reuse.H0_H0 ;  /* 0x20000003ff847230 */ /* 0x100fe40000004100 */
[C---:B-1----:R-:W-:Y:S01]  /*7840*/  FMUL R7, R78.reuse, R7 ;  /* 0x000000074e077220 */ /* 0x042fe20000400000 */
        /* <DEDUP_REMOVED lines=10> */
[C---:B------:R-:W-:Y:S01]  /*78f0*/  FMUL R0, R78.reuse, R4 ;  /* 0x000000044e007220 */ /* 0x040fe20000400000 */
[--C-:B------:R-:W-:Y:S01]  /*7900*/  HADD2.F32 R140, -RZ, R135.reuse.H0_H0 ;  /* 0x20000087ff8c7230 */ /* 0x100fe20000004100 */
[----:B------:R-:W-:Y:S01]  /*7910*/  F2FP.F16.E5M2.UNPACK_B R4, R163 ;  /* 0x000000a3ff04723e */ /* 0x000fe200020004ff */
[----:B------:R-:W-:Y:S02]  /*7920*/  HADD2.F32 R135, -RZ, R135.H1_H1 ;  /* 0x30000087ff877230 */ /* 0x000fe40000004100 */
[C---:B------:R-:W-:Y:S01]  /*7930*/  FFMA R0, R81.reuse, R2, R0 ;  /* 0x0000000251007223 */ /* 0x040fe20000000000 */
[C---:B------:R-:W-:Y:S01]  /*7940*/  FMUL R2, R78.reuse, R5 ;  /* 0x000000054e027220 */ /* 0x040fe20000400000 */
[--C-:B------:R-:W-:Y:S01]  /*7950*/  HADD2.F32 R142, -RZ, R3.reuse.H0_H0 ;  /* 0x20000003ff8e7230 */ /* 0x100fe20000004100 */
[----:B------:R-:W-:Y:S01]  /*7960*/  F2FP.F16.E5M2.UNPACK_B R5, R163.H1 ;  /* 0x000000a3ff05723e */ /* 0x000fe200030004ff */
[----:B------:R-:W-:Y:S02]  /*7970*/  HADD2.F32 R137, -RZ, R3.H1_H1 ;  /* 0x30000003ff897230 */ /* 0x000fe40000004100 */
[C---:B------:R-:W-:Y:S01]  /*7980*/  FFMA R2, R81.reuse, R82, R2 ;  /* 0x0000005251027223 */ /* 0x040fe20000000002 */
[--C-:B------:R-:W-:Y:S02]  /*7990*/  HADD2.F32 R82, -RZ, R4.reuse.H0_H0 ;  /* 0x20000004ff527230 */ /* 0x100fe40000004100 */
[C---:B------:R-:W-:Y:S01]  /*79a0*/  FMUL R3, R78.reuse, R6 ;  /* 0x000000064e037220 */ /* 0x040fe20000400000 */
[----:B------:R-:W-:Y:S02]  /*79b0*/  HADD2.F32 R139, -RZ, R4.H1_H1 ;  /* 0x30000004ff8b7230 */ /* 0x000fe40000004100 */
[C---:B------:R-:W-:Y:S01]  /*79c0*/  FMUL R4, R78.reuse, R9 ;  /* 0x000000094e047220 */ /* 0x040fe20000400000 */
[--C-:B------:R-:W-:Y:S02]  /*79d0*/  HADD2.F32 R141, -RZ, R5.reuse.H1_H1 ;  /* 0x30000005ff8d7230 */ /* 0x100fe40000004100 */
[C---:B------:R-:W-:Y:S01]  /*79e0*/  FFMA R3, R81.reuse, R84, R3 ;  /* 0x0000005451037223 */ /* 0x040fe20000000003 */
[----:B------:R-:W-:Y:S01]  /*79f0*/  FFMA R7, R81, R86, R7 ;  /* 0x0000005651077223 */ /* 0x000fe20000000007 */
[----:B------:R-:W-:Y:S02]  /*7a00*/  HADD2.F32 R84, -RZ, R5.H0_H0 ;  /* 0x20000005ff547230 */ /* 0x000fe40000004100 */
[C---:B------:R-:W-:Y:S01]  /*7a10*/  FMUL R5, R78.reuse, R10 ;  /* 0x0000000a4e057220 */ /* 0x040fe20000400000 */
[C---:B------:R-:W-:Y:S01]  /*7a20*/  FMUL R6, R78.reuse, R11 ;  /* 0x0000000b4e067220 */ /* 0x040fe20000400000 */
[C---:B------:R-:W-:Y:S01]  /*7a30*/  FMUL R11, R78.reuse, R16 ;  /* 0x000000104e0b7220 */ /* 0x040fe20000400000 */
[----:B------:R-:W-:Y:S01]  /*7a40*/  F2FP.SATFINITE.E5M2.F32.PACK_AB_MERGE_C R143, R7, R3, RZ ;  /* 0x00000003078f723e */ /* 0x000fe200048060ff */
[C---:B------:R-:W-:Y:S01]  /*7a50*/  FMUL R3, R78.reuse, R8 ;  /* 0x000000084e037220 */ /* 0x040fe20000400000 */
[C---:B------:R-:W-:Y:S01]  /*7a60*/  FMUL R7, R78.reuse, R12 ;  /* 0x0000000c4e077220 */ /* 0x040fe20000400000 */
[C---:B------:R-:W-:Y:S01]  /*7a70*/  FMUL R8, R78.reuse, R13 ;  /* 0x0000000d4e087220 */ /* 0x040fe20000400000 */
[C---:B------:R-:W-:Y:S01]  /*7a80*/  FMUL R12, R78.reuse, R17 ;  /* 0x000000114e0c7220 */ /* 0x040fe20000400000 */
[C---:B------:R-:W-:Y:S01]  /*7a90*/  FFMA R3, R81.reuse, R88, R3 ;  /* 0x0000005851037223 */ /* 0x040fe20000000003 */
[C---:B------:R-:W-:Y:S01]  /*7aa0*/  FFMA R4, R81.reuse, R83, R4 ;  /* 0x0000005351047223 */ /* 0x040fe20000000004 */
[C---:B------:R-:W-:Y:S01]  /*7ab0*/  FFMA R5, R81.reuse, R90, R5 ;  /* 0x0000005a51057223 */ /* 0x040fe20000000005 */
[C---:B------:R-:W-:Y:S01]  /*7ac0*/  FFMA R6, R81.reuse, R85, R6 ;  /* 0x0000005551067223 */ /* 0x040fe20000000006 */
[C---:B------:R-:W-:Y:S01]  /*7ad0*/  FFMA R7, R81.reuse, R92, R7 ;  /* 0x0000005c51077223 */ /* 0x040fe20000000007 */
[C---:B------:R-:W-:Y:S01]  /*7ae0*/  FFMA R8, R81.reuse, R87, R8 ;  /* 0x0000005751087223 */ /* 0x040fe20000000008 */
[C---:B------:R-:W-:Y:S01]  /*7af0*/  FMUL R16, R78.reuse, R21 ;  /* 0x000000154e107220 */ /* 0x040fe20000400000 */
[----:B------:R-:W-:Y:S01]  /*7b00*/  FMUL R9, R78, R14 ;  /* 0x0000000e4e097220 */ /* 0x000fe20000400000 */
[----:B------:R-:W-:Y:S01]  /*7b10*/  F2FP.SATFINITE.E5M2.F32.PACK_AB_MERGE_C R5, R6, R5, RZ ;  /* 0x000000050605723e */ /* 0x000fe200048060ff */
[C---:B------:R-:W-:Y:S01]  /*7b20*/  FMUL R10, R78.reuse, R15 ;  /* 0x0000000f4e0a7220 */ /* 0x040fe20000400000 */
[C---:B------:R-:W-:Y:S01]  /*7b30*/  FMUL R15, R78.reuse, R20 ;  /* 0x000000144e0f7220 */ /* 0x040fe20000400000 */
[C---:B------:R-:W-:Y:S01]  /*7b40*/  FFMA R9, R81.reuse, R94, R9 ;  /* 0x0000005e51097223 */ /* 0x040fe20000000009 */
[C---:B------:R-:W-:Y:S01]  /*7b50*/  FMUL R20, R78.reuse, R25 ;  /* 0x000000194e147220 */ /* 0x040fe20000400000 */
[C---:B------:R-:W-:Y:S01]  /*7b60*/  FFMA R10, R81.reuse, R89, R10 ;  /* 0x00000059510a7223 */ /* 0x040fe2000000000a */
[C---:B------:R-:W-:Y:S01]  /*7b70*/  FFMA R11, R81.reuse, R96, R11 ;  /* 0x00000060510b7223 */ /* 0x040fe2000000000b */
[C---:B------:R-:W-:Y:S01]  /*7b80*/  FFMA R12, R81.reuse, R91, R12 ;  /* 0x0000005b510c7223 */ /* 0x040fe2000000000c */
[C---:B------:R-:W-:Y:S01]  /*7b90*/  FMUL R13, R78.reuse, R18 ;  /* 0x000000124e0d7220 */ /* 0x040fe20000400000 */
[----:B------:R-:W-:Y:S01]  /*7ba0*/  FMUL R14, R78, R19 ;  /* 0x000000134e0e7220 */ /* 0x000fe20000400000 */
[----:B------:R-:W-:Y:S01]  /*7bb0*/  F2FP.SATFINITE.E5M2.F32.PACK_AB_MERGE_C R9, R10, R9, RZ ;  /* 0x000000090a09723e */ /* 0x000fe200048060ff */
[C---:B------:R-:W-:Y:S01]  /*7bc0*/  FMUL R19, R78.reuse, R24 ;  /* 0x000000184e137220 */ /* 0x040fe20000400000 */
        /* <DEDUP_REMOVED lines=17> */
[----:B------:R-:W-:Y:S01]  /*7ce0*/  FMUL R27, R78, R32 ;  /* 0x000000204e1b7220 */ /* 0x000fe20000400000 */
[C---:B------:R-:W-:Y:S01]  /*7cf0*/  FFMA R21, R81.reuse, R106, R21 ;  /* 0x0000006a51157223 */ /* 0x040fe20000000015 */
[C---:B------:R-:W-:Y:S01]  /*7d00*/  FFMA R22, R81.reuse, R101, R22 ;  /* 0x0000006551167223 */ /* 0x040fe20000000016 */
[----:B------:R-:W-:Y:S01]  /*7d10*/  F2FP.SATFINITE.E5M2.F32.PACK_AB_MERGE_C R16, R16, R15, R17 ;  /* 0x0000000f1010723e */ /* 0x000fe20004806011 */
[C---:B------:R-:W-:Y:S01]  /*7d20*/  FFMA R23, R81.reuse, R108, R23 ;  /* 0x0000006c51177223 */ /* 0x040fe20000000017 */
[C---:B------:R-:W-:Y:S01]  /*7d30*/  FFMA R24, R81.reuse, R103, R24 ;  /* 0x0000006751187223 */ /* 0x040fe20000000018 */
[----:B------:R-:W-:Y:S01]  /*7d40*/  FMUL R32, R78, R37 ;  /* 0x000000254e207220 */ /* 0x000fe20000400000 */
[----:B------:R-:W-:Y:S01]  /*7d50*/  F2FP.SATFINITE.E5M2.F32.PACK_AB_MERGE_C R21, R22, R21, RZ ;  /* 0x000000151615723e */ /* 0x000fe200048060ff */
[C---:B------:R-:W-:Y:S01]  /*7d60*/  FMUL R25, R78.reuse, R30 ;  /* 0x0000001e4e197220 */ /* 0x040fe20000400000 */
[C---:B------:R-:W-:Y:S01]  /*7d70*/  FMUL R26, R78.reuse, R31 ;  /* 0x0000001f4e1a7220 */ /* 0x040fe20000400000 */
[----:B------:R-:W-:Y:S01]  /*7d80*/  FMUL R31, R78, R36 ;  /* 0x000000244e1f7220 */ /* 0x000fe20000400000 */
[----:B------:R-:W-:Y:S01]  /*7d90*/  F2FP.SATFINITE.E5M2.F32.PACK_AB_MERGE_C R17, R20, R19, R21 ;  /* 0x000000131411723e */ /* 0x000fe20004806015 */
        /* <DEDUP_REMOVED lines=8> */
[----:B------:R-:W-:Y:S01]  /*7e20*/  FMUL R35, R78, R40 ;  /* 0x000000284e237220 */ /* 0x000fe20000400000 */
[C---:B------:R-:W-:Y:S01]  /*7e30*/  FFMA R29, R81.reuse, R114, R29 ;  /* 0x00000072511d7223 */ /* 0x040fe2000000001d */
[----:B------:R-:W-:Y:S01]  /*7e40*/  F2FP.SATFINITE.E5M2.F32.PACK_AB_MERGE_C R18, R24, R23, R18 ;  /* 0x000000171812723e */ /* 0x000fe20004806012 */
        /* <DEDUP_REMOVED lines=22> */
[C---:B------:R-:W-:Y:S01]  /*7fb0*/  FMUL R41, R78.reuse, R46 ;  /* 0x0000002e4e297220 */ /* 0x040fe20000400000 */
[C---:B------:R-:W-:Y:S01]  /*7fc0*/  FMUL R42, R78.reuse, R47 ;  /* 0x0000002f4e2a7220 */ /* 0x040fe20000400000 */
[C---:B------:R-:W-:Y:S01]  /*7fd0*/  FFMA R40, R81.reuse, R119, R40 ;  /* 0x0000007751287223 */ /* 0x040fe20000000028 */
[--C-:B------:R-:W-:Y:S02]  /*7fe0*/  HADD2.F32 R130, -RZ, R125.reuse.H0_H0 ;  /* 0x2000007dff827230 */ /* 0x100fe40000004100 */
[C---:B------:R-:W-:Y:S01]  /*7ff0*/  FFMA R41, R81.reuse, R126, R41 ;  /* 0x0000007e51297223 */ /* 0x040fe20000000029 */
[----:B------:R-:W-:Y:S02]  /*8000*/  HADD2.F32 R125, -RZ, R125.H1_H1 ;  /* 0x3000007dff7d7230 */ /* 0x000fe40000004100 */
[C---:B------:R-:W-:Y:S01]  /*8010*/  FMUL R45, R78.reuse, R50 ;  /* 0x000000324e2d7220 */ /* 0x040fe20000400000 */
[C---:B------:R-:W-:Y:S01]  /*8020*/  FFMA R42, R81.reuse, R121, R42 ;  /* 0x00000079512a7223 */ /* 0x040fe2000000002a */
[C---:B------:R-:W-:Y:S01]  /*8030*/  FMUL R46, R78.reuse, R51 ;  /* 0x000000334e2e7220 */ /* 0x040fe20000400000 */
[C---:B------:R-:W-:Y:S01]  /*8040*/  FFMA R43, R81.reuse, R128, R43 ;  /* 0x00000080512b7223 */ /* 0x040fe2000000002b */
[C---:B------:R-:W-:Y:S01]  /*8050*/  FMUL R47, R78.reuse, R52 ;  /* 0x000000344e2f7220 */ /* 0x040fe20000400000 */
        /* <DEDUP_REMOVED lines=10> */
[C---:B------:R-:W-:Y:S01]  /*8100*/  FFMA R45, R81.reuse, R130, R45 ;  /* 0x00000082512d7223 */ /* 0x040fe2000000002d */
[C---:B------:R-:W-:Y:S01]  /*8110*/  FMUL R59, R78.reuse, R64 ;  /* 0x000000404e3b7220 */ /* 0x040fe20000400000 */
[C---:B------:R-:W-:Y:S01]  /*8120*/  FMUL R60, R78.reuse, R65 ;  /* 0x000000414e3c7220 */ /* 0x040fe20000400000 */
[C---:B------:R-:W-:Y:S01]  /*8130*/  FMUL R61, R78.reuse, R66 ;  /* 0x000000424e3d7220 */ /* 0x040fe20000400000 */
[----:B------:R-:W-:Y:S01]  /*8140*/  FMUL R62, R78, R67 ;  /* 0x000000434e3e7220 */ /* 0x000fe20000400000 */
[C---:B------:R-:W-:Y:S01]  /*8150*/  FFMA R46, R81.reuse, R125, R46 ;  /* 0x0000007d512e7223 */ /* 0x040fe2000000002e */
[----:B------:R-:W-:Y:S01]  /*8160*/  F2FP.SATFINITE.E5M2.F32.PACK_AB_MERGE_C R64, R2, R0, R143 ;  /* 0x000000000240723e */ /* 0x000fe2000480608f */
[C---:B------:R-:W-:Y:S01]  /*8170*/  FFMA R47, R81.reuse, R132, R47 ;  /* 0x00000084512f7223 */ /* 0x040fe2000000002f */
[----:B------:R-:W-:Y:S01]  /*8180*/  F2FP.SATFINITE.E5M2.F32.PACK_AB_MERGE_C R65, R4, R3, R5 ;  /* 0x000000030441723e */ /* 0x000fe20004806005 */
[C---:B------:R-:W-:Y:S01]  /*8190*/  FFMA R48, R81.reuse, R127, R48 ;  /* 0x0000007f51307223 */ /* 0x040fe20000000030 */
[----:B------:R-:W-:Y:S01]  /*81a0*/  F2FP.SATFINITE.E5M2.F32.PACK_AB_MERGE_C R66, R8, R7, R9 ;  /* 0x000000070842723e */ /* 0x000fe20004806009 */
[C---:B------:R-:W-:Y:S01]  /*81b0*/  FFMA R49, R81.reuse, R134, R49 ;  /* 0x0000008651317223 */ /* 0x040fe20000000031 */
[----:B------:R-:W-:Y:S01]  /*81c0*/  F2FP.SATFINITE.E5M2.F32.PACK_AB_MERGE_C R67, R12, R11, R13 ;  /* 0x0000000b0c43723e */ /* 0x000fe2000480600d */
[----:B------:R-:W-:Y:S01]  /*81d0*/  FMUL R53, R78, R58 ;  /* 0x0000003a4e357220 */ /* 0x000fe20000400000 */
[C---:B------:R-:W-:Y:S01]  /*81e0*/  FFMA R50, R81.reuse, R129, R50 ;  /* 0x0000008151327223 */ /* 0x040fe20000000032 */
[C---:B------:R-:W-:Y:S01]  /*81f0*/  FFMA R51, R81.reuse, R136, R51 ;  /* 0x0000008851337223 */ /* 0x040fe20000000033 */
[C---:B------:R-:W-:Y:S01]  /*8200*/  FFMA R52, R81.reuse, R131, R52 ;  /* 0x0000008351347223 */ /* 0x040fe20000000034 */
[----:B------:R1:W-:Y:S01]  /*8210*/  STS.128 [R172+UR49+0xa200], R64 ;  /* 0x00a20040ac007988 */ /* 0x0003e20008000c31 */
[C---:B------:R-:W-:Y:S01]  /*8220*/  FFMA R53, R81.reuse, R138, R53 ;  /* 0x0000008a51357223 */ /* 0x040fe20000000035 */
[----:B------:R-:W-:Y:S01]  /*8230*/  F2FP.SATFINITE.E5M2.F32.PACK_AB_MERGE_C R37, R38, R37, RZ ;  /* 0x000000252625723e */ /* 0x000fe200048060ff */
[C---:B------:R-:W-:Y:S01]  /*8240*/  FFMA R54, R81.reuse, R133, R54 ;  /* 0x0000008551367223 */ /* 0x040fe20000000036 */
[----:B------:R-:W-:Y:S01]  /*8250*/  FMUL R58, R78, R63 ;  /* 0x0000003f4e3a7220 */ /* 0x000fe20000400000 */
[C---:B------:R-:W-:Y:S01]  /*8260*/  FFMA R55, R81.reuse, R140, R55 ;  /* 0x0000008c51377223 */ /* 0x040fe20000000037 */
[C---:B------:R-:W-:Y:S01]  /*8270*/  FFMA R56, R81.reuse, R135, R56 ;  /* 0x0000008751387223 */ /* 0x040fe20000000038 */
[C---:B------:R-:W-:Y:S01]  /*8280*/  FFMA R57, R81.reuse, R142, R57 ;  /* 0x0000008e51397223 */ /* 0x040fe20000000039 */
[----:B------:R1:W-:Y:S01]  /*8290*/  STS.128 [R192+0xa010], R16 ;  /* 0x00a01010c0007388 */ /* 0x0003e20000000c00 */
[----:B------:R-:W-:Y:S01]  /*82a0*/  F2FP.SATFINITE.E5M2.F32.PACK_AB_MERGE_C R33, R36, R35, R37 ;  /* 0x000000232421723e */ /* 0x000fe20004806025 */
[C---:B------:R-:W-:Y:S01]  /*82b0*/  FFMA R58, R81.reuse, R137, R58 ;  /* 0x00000089513a7223 */ /* 0x040fe2000000003a */
[----:B------:R-:W-:Y:S01]  /*82c0*/  F2FP.SATFINITE.E5M2.F32.PACK_AB_MERGE_C R34, R42, R41, RZ ;  /* 0x000000292a22723e */ /* 0x000fe200048060ff */
[C---:B------:R-:W-:Y:S01]  /*82d0*/  FFMA R59, R81.reuse, R82, R59 ;  /* 0x00000052513b7223 */ /* 0x040fe2000000003b */
[----:B------:R-:W-:Y:S01]  /*82e0*/  F2FP.SATFINITE.E5M2.F32.PACK_AB_MERGE_C R35, R46, R45, RZ ;  /* 0x0000002d2e23723e */ /* 0x000fe200048060ff */
        /* <DEDUP_REMOVED lines=25> */
[----:B------:R-:W-:Y:S02]  /*8480*/  UIADD3 UR8, UP0, UPT, UR52, 0x680, URZ ;  /* 0x0000068034087890 */ /* 0x000fe4000ff1e0ff */
[----:B------:R-:W-:Y:S02]  /*8490*/  UIADD3 UR5, UPT, UPT, UR41, 0x40, URZ ;  /* 0x0000004029057890 */ /* 0x000fe4000fffe0ff */
[----:B------:R-:W-:Y:S02]  /*84a0*/  UIADD3 UR4, UPT, UPT, UR49, 0xa200, URZ ;  /* 0x0000a20031047890 */ /* 0x000fe4000fffe0ff */
[----:B------:R-:W-:Y:S01]  /*84b0*/  UIADD3.X UR9, UPT, UPT, URZ, UR53, URZ, UP0, !UPT ;  /* 0x00000035ff097290 */ /* 0x000fe200087fe4ff */
[----:B------:R-:W-:Y:S01]  /*84c0*/  UMOV UR6, UR42 ;  /* 0x0000002a00067c82 */ /* 0x000fe20008000000 */
[----:B------:R-:W-:Y:S07]  /*84d0*/  UMOV UR7, UR36 ;  /* 0x0000002400077c82 */ /* 0x000fee0008000000 */
[----:B------:R2:W-:Y:S01]  /*84e0*/  UTMASTG.3D [UR4], [UR8] ;  /* 0x00000004080073b5 */ /* 0x0005e20008010000 */
[----:B------:R0:W-:Y:S01]  /*84f0*/  UTMACMDFLUSH ;  /* 0x00000000000079b7 */ /* 0x0001e20000000000 */
[----:B--2---:R-:W-:Y:S04]  /*8500*/  DEPBAR.LE SB0, 0x1 ;  /* 0x000080400000791a */ /* 0x004fe80000000000 */
.L_x_110:
[----:B------:R-:W-:Y:S05]  /*8510*/  BSYNC.RECONVERGENT B0 ;  /* 0x0000000000007941 */ /* 0x000fea0003800200 */
.L_x_109:
        /* <DEDUP_REMOVED lines=16> */
.L_x_114:
[----:B------:R-:W-:Y:S05]  /*8620*/  BSYNC B0 ;  /* 0x0000000000007941 */ /* 0x000fea0003800000 */
.L_x_113:
        /* <DEDUP_REMOVED lines=20> */
.L_x_112:
[----:B------:R-:W-:Y:S05]  /*8770*/  BSYNC B1 ;  /* 0x0000000000017941 */ /* 0x000fea0003800000 */
.L_x_111:
[----:B--2---:R-:W-:Y:S01]  /*8780*/  VIADD R0, R80, 0x80 ;  /* 0x0000008050007836 */ /* 0x004fe20000000000 */
        /* <DEDUP_REMOVED lines=10> */
[----:B------:R-:W5:Y:S01]  /*8830*/  LDCU.64 UR6, c[0x4][0x80] ;  /* 0x01001000ff0677ac */ /* 0x000f620008000a00 */
[----:B------:R-:W1:Y:S01]  /*8840*/  LDC.64 R2, c[0x4][R3] ;  /* 0x0100000003027b82 */ /* 0x000e620000000a00 */
[----:B------:R-:W3:Y:S01]  /*8850*/  LDCU.64 UR4, c[0x4][0x18] ;  /* 0x01000300ff0477ac */ /* 0x000ee20008000a00 */
[----:B--2---:R-:W-:Y:S01]  /*8860*/  MOV R5, UR9 ;  /* 0x0000000900057c02 */ /* 0x004fe20008000f00 */
[----:B------:R-:W-:Y:S01]  /*8870*/  IMAD.U32 R4, RZ, RZ, UR8 ;  /* 0x00000008ff047e24 */ /* 0x000fe2000f8e00ff */
[----:B-----5:R-:W-:Y:S01]  /*8880*/  MOV R7, UR7 ;  /* 0x0000000700077c02 */ /* 0x020fe20008000f00 */
[----:B------:R-:W-:Y:S01]  /*8890*/  IMAD.U32 R6, RZ, RZ, UR6 ;  /* 0x00000006ff067e24 */ /* 0x000fe2000f8e00ff */
[----:B---3--:R-:W-:Y:S01]  /*88a0*/  MOV R11, UR5 ;  /* 0x00000005000b7c02 */ /* 0x008fe20008000f00 */
[----:B------:R-:W-:Y:S02]  /*88b0*/  IMAD.U32 R10, RZ, RZ, UR4 ;  /* 0x00000004ff0a7e24 */ /* 0x000fe4000f8e00ff */
[----:B------:R-:W-:Y:S07]  /*88c0*/  LEPC R20, `(.L_x_117) ;  /* 0x000000001014794e */ /* 0x000fee0000000000 */
[----:B-1--4-:R-:W-:Y:S05]  /*88d0*/  CALL.ABS.NOINC R2 ;  /* 0x0000000002007343 */ /* 0x012fea0003c00000 */
.L_x_117:
[----:B------:R-:W-:Y:S05]  /*88e0*/  BSYNC.RECONVERGENT B6 ;  /* 0x0000000000067941 */ /* 0x000fea0003800200 */
.L_x_116:
[----:B---3--:R-:W-:Y:S01]  /*88f0*/  F2FP.F16.E5M2.UNPACK_B R4, R149 ;  /* 0x00000095ff04723e */ /* 0x008fe200020004ff */
        /* <DEDUP_REMOVED lines=13> */
[----:B----4-:R-:W-:Y:S01]  /*89d0*/  F2FP.F16.E5M2.UNPACK_B R125, R159.H1 ;  /* 0x0000009fff7d723e */ /* 0x010fe200030004ff */
        /* <DEDUP_REMOVED lines=262> */
[----:B------:R-:W-:Y:S02]  /*9a40*/  UIADD3 UR8, UP0, UPT, UR52, 0x680, URZ ;  /* 0x0000068034087890 */ /* 0x000fe4000ff1e0ff */
[----:B------:R-:W-:Y:S02]  /*9a50*/  UIADD3 UR5, UPT, UPT, UR41, 0x80, URZ ;  /* 0x0000008029057890 */ /* 0x000fe4000fffe0ff */
[----:B------:R-:W-:Y:S01]  /*9a60*/  MOV R188, UR10 ;  /* 0x0000000a00bc7c02 */ /* 0x000fe20008000f00 */
[----:B------:R-:W-:Y:S01]  /*9a70*/  UIADD3.X UR9, UPT, UPT, URZ, UR53, URZ, UP0, !UPT ;  /* 0x00000035ff097290 */ /* 0x000fe200087fe4ff */
[----:B------:R-:W-:Y:S02]  /*9a80*/  UMOV UR6, UR42 ;  /* 0x0000002a00067c82 */ /* 0x000fe40008000000 */
[----:B------:R-:W-:Y:S01]  /*9a90*/  R2UR UR4, R188 ;  /* 0x00000000bc0472ca */ /* 0x000fe200000e0000 */
[----:B------:R-:W-:Y:S11]  /*9aa0*/  UMOV UR7, UR36 ;  /* 0x0000002400077c82 */ /* 0x000ff60008000000 */
[----:B------:R-:W-:Y:S01]  /*9ab0*/  @!UPT UIADD3 URZ, UPT, UPT, URZ, URZ, URZ ;  /* 0x000000fffffff290 */ /* 0x000fe2000fffe0ff */
[----:B------:R2:W-:Y:S01]  /*9ac0*/  UTMASTG.3D [UR4], [UR8] ;  /* 0x00000004080073b5 */ /* 0x0005e20008010000 */
[----:B------:R0:W-:Y:S01]  /*9ad0*/  UTMACMDFLUSH ;  /* 0x00000000000079b7 */ /* 0x0001e20000000000 */
[----:B--2---:R-:W-:Y:S04]  /*9ae0*/  DEPBAR.LE SB0, 0x1 ;  /* 0x000080400000791a */ /* 0x004fe80000000000 */
.L_x_119:
[----:B------:R-:W-:Y:S05]  /*9af0*/  BSYNC.RECONVERGENT B0 ;  /* 0x0000000000007941 */ /* 0x000fea0003800200 */
.L_x_118:
        /* <DEDUP_REMOVED lines=16> */
.L_x_123:
[----:B------:R-:W-:Y:S05]  /*9c00*/  BSYNC B0 ;  /* 0x0000000000007941 */ /* 0x000fea0003800000 */
.L_x_122:
        /* <DEDUP_REMOVED lines=20> */
.L_x_121:
[----:B------:R-:W-:Y:S05]  /*9d50*/  BSYNC B1 ;  /* 0x0000000000017941 */ /* 0x000fea0003800000 */
.L_x_120:
[----:B--2---:R-:W-:Y:S05]  /*9d60*/  VIADD R0, R80, 0xc0 ;  /* 0x000000c050007836 */ /* 0x004fea0000000000 */
        /* <DEDUP_REMOVED lines=20> */
.L_x_125:
[----:B------:R-:W-:Y:S01]  /*9eb0*/  ISETP.NE.AND P0, PT, R189, RZ, PT ;  /* 0x000000ffbd00720c */ /* 0x000fe20003f05270 */
[----:B------:R-:W-:Y:S05]  /*9ec0*/  WARPSYNC.ALL ;  /* 0x0000000000007948 */ /* 0x000fea0003800000 */
[----:B------:R-:W-:Y:S01]  /*9ed0*/  R2UR UR4, R80 ;  /* 0x00000000500472ca */ /* 0x000fe200000e0000 */
[----:B------:R-:W-:Y:S01]  /*9ee0*/  BSSY.RECONVERGENT B0, `(.L_x_126) ;  /* 0x000011d000007945 */ /* 0x000fe20003800200 */
[----:B---3--:R-:W-:Y:S02]  /*9ef0*/  F2FP.F16.E5M2.UNPACK_B R11, R149 ;  /* 0x00000095ff0b723e */ /* 0x008fe400020004ff */
[----:B------:R-:W-:Y:S02]  /*9f00*/  F2FP.F16.E5M2.UNPACK_B R10, R150 ;  /* 0x00000096ff0a723e */ /* 0x000fe400020004ff */
[----:B------:R-:W-:Y:S01]  /*9f10*/  F2FP.F16.E5M2.UNPACK_B R9, R151 ;  /* 0x00000097ff09723e */ /* 0x000fe200020004ff */
[--C-:B------:R-:W-:Y:S01]  /*9f20*/  HADD2.F32 R83, -RZ, R11.reuse.H0_H0 ;  /* 0x2000000bff537230 */ /* 0x100fe20000004100 */
[----:B----4-:R-:W-:Y:S01]  /*9f30*/  F2FP.F16.E5M2.UNPACK_B R8, R152 ;  /* 0x00000098ff08723e */ /* 0x010fe200020004ff */
[----:B------:R-:W-:Y:S01]  /*9f40*/  HADD2.F32 R84, -RZ, R11.H1_H1 ;  /* 0x3000000bff547230 */ /* 0x000fe20000004100 */
[----:B------:R-:W-:Y:S01]  /*9f50*/  F2FP.F16.E5M2.UNPACK_B R7, R153 ;  /* 0x00000099ff07723e */ /* 0x000fe200020004ff */
[--C-:B------:R-:W-:Y:S01]  /*9f60*/  HADD2.F32 R87, -RZ, R10.reuse.H0_H0 ;  /* 0x2000000aff577230 */ /* 0x100fe20000004100 */
[----:B------:R-:W-:Y:S01]  /*9f70*/  F2FP.F16.E5M2.UNPACK_B R6, R154 ;  /* 0x0000009aff06723e */ /* 0x000fe200020004ff */
[----:B------:R-:W-:Y:S01]  /*9f80*/  HADD2.F32 R88, -RZ, R10.H1_H1 ;  /* 0x3000000aff587230 */ /* 0x000fe20000004100 */
[----:B------:R-:W-:Y:S01]  /*9f90*/  F2FP.F16.E5M2.UNPACK_B R5, R155 ;  /* 0x0000009bff05723e */ /* 0x000fe200020004ff */
[--C-:B------:R-:W-:Y:S01]  /*9fa0*/  HADD2.F32 R91, -RZ, R9.reuse.H0_H0 ;  /* 0x20000009ff5b7230 */ /* 0x100fe20000004100 */
[----:B-1----:R-:W-:Y:S01]  /*9fb0*/  F2FP.F16.E5M2.UNPACK_B R4, R156 ;  /* 0x0000009cff04723e */ /* 0x002fe200020004ff */
[----:B------:R-:W-:Y:S01]  /*9fc0*/  HADD2.F32 R92, -RZ, R9.H1_H1 ;  /* 0x30000009ff5c7230 */ /* 0x000fe20000004100 */
[-C--:B------:R-:W-:Y:S01]  /*9fd0*/  F2FP.F16.E5M2.UNPACK_B R2, R148.reuse ;  /* 0x00000094ff02723e */ /* 0x080fe200020004ff */
[--C-:B------:R-:W-:Y:S01]  /*9fe0*/  HADD2.F32 R95, -RZ, R8.reuse.H0_H0 ;  /* 0x20000008ff5f7230 */ /* 0x100fe20000004100 */
[----:B------:R-:W-:Y:S01]  /*9ff0*/  F2FP.F16.E5M2.UNPACK_B R148, R148.H1 ;  /* 0x00000094ff94723e */ /* 0x000fe200030004ff */
[----:B------:R-:W-:Y:S01]  /*a000*/  HADD2.F32 R97, -RZ, R8.H1_H1 ;  /* 0x30000008ff617230 */ /* 0x000fe20000004100 */
[----:B------:R-:W-:Y:S01]  /*a010*/  F2FP.F16.E5M2.UNPACK_B R149, R149.H1 ;  /* 0x00000095ff95723e */ /* 0x000fe200030004ff */
[--C-:B------:R-:W-:Y:S01]  /*a020*/  HADD2.F32 R98, -RZ, R7.reuse.H0_H0 ;  /* 0x20000007ff627230 */ /* 0x100fe20000004100 */
[----:B------:R-:W-:Y:S01]  /*a030*/  F2FP.F16.E5M2.UNPACK_B R150, R150.H1 ;  /* 0x00000096ff96723e */ /* 0x000fe200030004ff */
[----:B------:R-:W-:Y:S01]  /*a040*/  HADD2.F32 R101, -RZ, R7.H1_H1 ;  /* 0x30000007ff657230 */ /* 0x000fe20000004100 */
[----:B------:R-:W-:Y:S01]  /*a050*/  F2FP.F16.E5M2.UNPACK_B R151, R151.H1 ;  /* 0x00000097ff97723e */ /* 0x000fe200030004ff */
[--C-:B------:R-:W-:Y:S01]  /*a060*/  HADD2.F32 R102, -RZ, R6.reuse.H0_H0 ;  /* 0x20000006ff667230 */ /* 0x100fe20000004100 */
[----:B------:R-:W-:Y:S01]  /*a070*/  F2FP.F16.E5M2.UNPACK_B R138, R163 ;  /* 0x000000a3ff8a723e */ /* 0x000fe200020004ff */
[----:B------:R-:W-:Y:S01]  /*a080*/  HADD2.F32 R105, -RZ, R6.H1_H1 ;  /* 0x30000006ff697230 */ /* 0x000fe20000004100 */
[----:B------:R-:W-:Y:S01]  /*a090*/  R2UR UR5, R193 ;  /* 0x00000000c10572ca */ /* 0x000fe200000e0000 */
[--C-:B------:R-:W-:Y:S01]  /*a0a0*/  HADD2.F32 R106, -RZ, R5.reuse.H0_H0 ;  /* 0x20000005ff6a7230 */ /* 0x100fe20000004100 */
[----:B------:R-:W-:Y:S01]  /*a0b0*/  F2FP.F16.E5M2.UNPACK_B R116, R157 ;  /* 0x0000009dff74723e */ /* 0x000fe200020004ff */
[----:B------:R-:W-:Y:S01]  /*a0c0*/  HADD2.F32 R109, -RZ, R5.H1_H1 ;  /* 0x30000005ff6d7230 */ /* 0x000fe20000004100 */
[----:B------:R-:W-:Y:S01]  /*a0d0*/  F2FP.F16.E5M2.UNPACK_B R120, R158 ;  /* 0x0000009eff78723e */ /* 0x000fe200020004ff */
[--C-:B------:R-:W-:Y:S01]  /*a0e0*/  HADD2.F32 R110, -RZ, R4.reuse.H0_H0 ;  /* 0x20000004ff6e7230 */ /* 0x100fe20000004100 */
[----:B------:R-:W-:Y:S01]  /*a0f0*/  F2FP.F16.E5M2.UNPACK_B R124, R159 ;  /* 0x0000009fff7c723e */ /* 0x000fe200020004ff */
[----:B------:R-:W-:Y:S01]  /*a100*/  HADD2.F32 R113, -RZ, R4.H1_H1 ;  /* 0x30000004ff717230 */ /* 0x000fe20000004100 */
[----:B------:R-:W-:Y:S01]  /*a110*/  F2FP.F16.E5M2.UNPACK_B R128, R160 ;  /* 0x000000a0ff80723e */ /* 0x000fe200020004ff */
[----:B------:R-:W1:Y:S01]  /*a120*/  LDTM.x64 R4, tmem[UR4+0xc0] ;  /* 0x0000c004000479ee */ /* 0x000e620008340000 */
[--C-:B------:R-:W-:Y:S01]  /*a130*/  HADD2.F32 R0, -RZ, R2.reuse.H0_H0 ;  /* 0x20000002ff007230 */ /* 0x100fe20000004100 */
[----:B------:R-:W-:Y:S01]  /*a140*/  NOP ;  /* 0x0000000000007918 */ /* 0x000fe20000000000 */
[----:B------:R-:W-:Y:S01]  /*a150*/  HADD2.F32 R2, -RZ, R2.H1_H1 ;  /* 0x30000002ff027230 */ /* 0x000fe20000004100 */
[----:B------:R-:W-:Y:S01]  /*a160*/  UIADD3 UR5, UPT, UPT, UR5, 0xf0, URZ ;  /* 0x000000f005057890 */ /* 0x000fe2000fffe0ff */
[--C-:B------:R-:W-:Y:S01]  /*a170*/  HADD2.F32 R86, -RZ, R149.reuse.H1_H1 ;  /* 0x30000095ff567230 */ /* 0x100fe20000004100 */
[----:B------:R-:W-:Y:S01]  /*a180*/  F2FP.F16.E5M2.UNPACK_B R132, R161 ;  /* 0x000000a1ff84723e */ /* 0x000fe200020004ff */
[--C-:B------:R-:W-:Y:S01]  /*a190*/  HADD2.F32 R114, -RZ, R116.reuse.H0_H0 ;  /* 0x20000074ff727230 */ /* 0x100fe20000004100 */
[----:B------:R-:W-:Y:S01]  /*a1a0*/  UPRMT UR5, UR37, 0x654, UR5 ;  /* 0x0000065425057896 */ /* 0x000fe20008000005 */
[----:B------:R-:W-:Y:S01]  /*a1b0*/  HADD2.F32 R117, -RZ, R116.H1_H1 ;  /* 0x30000074ff757230 */ /* 0x000fe20000004100 */
[----:B------:R-:W-:Y:S01]  /*a1c0*/  F2FP.F16.E5M2.UNPACK_B R136, R162 ;  /* 0x000000a2ff88723e */ /* 0x000fe200020004ff */
[--C-:B------:R-:W-:Y:S01]  /*a1d0*/  HADD2.F32 R118, -RZ, R120.reuse.H0_H0 ;  /* 0x20000078ff767230 */ /* 0x100fe20000004100 */
[----:B------:R-:W-:Y:S01]  /*a1e0*/  F2FP.F16.E5M2.UNPACK_B R152, R152.H1 ;  /* 0x00000098ff98723e */ /* 0x000fe200030004ff */
[----:B------:R-:W-:Y:S01]  /*a1f0*/  HADD2.F32 R121, -RZ, R120.H1_H1 ;  /* 0x30000078ff797230 */ /* 0x000fe20000004100 */
[----:B------:R-:W-:Y:S01]  /*a200*/  F2FP.F16.E5M2.UNPACK_B R153, R153.H1 ;  /* 0x00000099ff99723e */ /* 0x000fe200030004ff */
[--C-:B------:R-:W-:Y:S01]  /*a210*/  HADD2.F32 R122, -RZ, R124.reuse.H0_H0 ;  /* 0x2000007cff7a7230 */ /* 0x100fe20000004100 */
[----:B------:R-:W-:Y:S01]  /*a220*/  F2FP.F16.E5M2.UNPACK_B R154, R154.H1 ;  /* 0x0000009aff9a723e */ /* 0x000fe200030004ff */
[----:B-1----:R-:W-:Y:S01]  /*a230*/  SYNCS.ARRIVE.TRANS64.RED.A1T0 RZ, [UR5], RZ ;  /* 0x000000ffffff79a7 */ /* 0x002fe20008100405 */
[----:B------:R-:W-:Y:S01]  /*a240*/  HADD2.F32 R125, -RZ, R124.H1_H1 ;  /* 0x3000007cff7d7230 */ /* 0x000fe20000004100 */
[----:B------:R-:W-:Y:S01]  /*a250*/  F2FP.F16.E5M2.UNPACK_B R155, R155.H1 ;  /* 0x0000009bff9b723e */ /* 0x000fe200030004ff */
[--C-:B------:R-:W-:Y:S01]  /*a260*/  HADD2.F32 R126, -RZ, R128.reuse.H0_H0 ;  /* 0x20000080ff7e7230 */ /* 0x100fe20000004100 */
[----:B------:R-:W-:Y:S01]  /*a270*/  F2FP.F16.E5M2.UNPACK_B R156, R156.H1 ;  /* 0x0000009cff9c723e */ /* 0x000fe200030004ff */
[----:B------:R-:W-:Y:S01]  /*a280*/  HADD2.F32 R129, -RZ, R128.H1_H1 ;  /* 0x30000080ff817230 */ /* 0x000fe20000004100 */
[----:B------:R-:W-:Y:S01]  /*a290*/  F2FP.F16.E5M2.UNPACK_B R157, R157.H1 ;  /* 0x0000009dff9d723e */ /* 0x000fe200030004ff */
[C---:B------:R-:W-:Y:S01]  /*a2a0*/  FMUL R4, R78.reuse, R4 ;  /* 0x000000044e047220 */ /* 0x040fe20000400000 */
[C---:B------:R-:W-:Y:S01]  /*a2b0*/  FMUL R5, R78.reuse, R5 ;  /* 0x000000054e057220 */ /* 0x040fe20000400000 */
[----:B------:R-:W-:Y:S02]  /*a2c0*/  HADD2.F32 R3, -RZ, R148.H0_H0 ;  /* 0x20000094ff037230 */ /* 0x000fe40000004100 */
        /* <DEDUP_REMOVED lines=11> */
[----:B------:R-:W-:Y:S02]  /*a380*/  HADD2.F32 R130, -RZ, R132.H0_H0 ;  /* 0x20000084ff827230 */ /* 0x000fe40000004100 */
[C---:B------:R-:W-:Y:S01]  /*a390*/  FMUL R6, R78.reuse, R6 ;  /* 0x000000064e067220 */ /* 0x040fe20000400000 */
[----:B------:R-:W-:Y:S02]  /*a3a0*/  HADD2.F32 R82, -RZ, R148.H1_H1 ;  /* 0x30000094ff527230 */ /* 0x000fe40000004100 */
[C---:B------:R-:W-:Y:S01]  /*a3b0*/  FMUL R7, R78.reuse, R7 ;  /* 0x000000074e077220 */ /* 0x040fe20000400000 */
[----:B------:R-:W-:Y:S02]  /*a3c0*/  HADD2.F32 R85, -RZ, R149.H0_H0 ;  /* 0x20000095ff557230 */ /* 0x000fe40000004100 */
[C---:B------:R-:W-:Y:S01]  /*a3d0*/  FFMA R6, R81.reuse, R3, R6 ;  /* 0x0000000351067223 */ /* 0x040fe20000000006 */
[----:B------:R-:W-:Y:S02]  /*a3e0*/  HADD2.F32 R133, -RZ, R132.H1_H1 ;  /* 0x30000084ff857230 */ /* 0x000fe40000004100 */
[C---:B------:R-:W-:Y:S01]  /*a3f0*/  FFMA R7, R81.reuse, R82, R7 ;  /* 0x0000005251077223 */ /* 0x040fe20000000007 */
[C---:B------:R-:W-:Y:S01]  /*a400*/  FFMA R8, R81.reuse, R83, R8 ;  /* 0x0000005351087223 */ /* 0x040fe20000000008 */
[C---:B------:R-:W-:Y:S01]  /*a410*/  FFMA R9, R81.reuse, R84, R9 ;  /* 0x0000005451097223 */ /* 0x040fe20000000009 */
[--C-:B------:R-:W-:Y:S02]  /*a420*/  HADD2.F32 R82, -RZ, R138.reuse.H0_H0 ;  /* 0x2000008aff527230 */ /* 0x100fe40000004100 */
[C---:B------:R-:W-:Y:S01]  /*a430*/  FMUL R10, R78.reuse, R10 ;  /* 0x0000000a4e0a7220 */ /* 0x040fe20000400000 */
[----:B------:R-:W-:Y:S02]  /*a440*/  HADD2.F32 R83, -RZ, R138.H1_H1 ;  /* 0x3000008aff537230 */ /* 0x000fe40000004100 */
[C---:B------:R-:W-:Y:S01]  /*a450*/  FMUL R11, R78.reuse, R11 ;  /* 0x0000000b4e0b7220 */ /* 0x040fe20000400000 */
[----:B------:R-:W-:Y:S02]  /*a460*/  HADD2.F32 R89, -RZ, R150.H0_H0 ;  /* 0x20000096ff597230 */ /* 0x000fe40000004100 */
[C---:B------:R-:W-:Y:S01]  /*a470*/  FFMA R10, R81.reuse, R85, R10 ;  /* 0x00000055510a7223 */ /* 0x040fe2000000000a */
[--C-:B------:R-:W-:Y:S02]  /*a480*/  HADD2.F32 R134, -RZ, R136.reuse.H0_H0 ;  /* 0x20000088ff867230 */ /* 0x100fe40000004100 */
[C---:B------:R-:W-:Y:S01]  /*a490*/  FFMA R11, R81.reuse, R86, R11 ;  /* 0x00000056510b7223 */ /* 0x040fe2000000000b */
[C---:B------:R-:W-:Y:S01]  /*a4a0*/  FFMA R12, R81.reuse, R87, R12 ;  /* 0x00000057510c7223 */ /* 0x040fe2000000000c */
[----:B------:R-:W-:Y:S01]  /*a4b0*/  FFMA R13, R81, R88, R13 ;  /* 0x00000058510d7223 */ /* 0x000fe2000000000d */
[----:B------:R-:W-:Y:S01]  /*a4c0*/  F2FP.SATFINITE.E5M2.F32.PACK_AB_MERGE_C R86, R7, R6, RZ ;  /* 0x000000060756723e */ /* 0x000fe200048060ff */
[C---:B------:R-:W-:Y:S01]  /*a4d0*/  FMUL R7, R78.reuse, R24 ;  /* 0x000000184e077220 */ /* 0x040fe20000400000 */
[----:B------:R-:W-:Y:S01]  /*a4e0*/  F2FP.SATFINITE.E5M2.F32.PACK_AB_MERGE_C R138, R11, R10, RZ ;  /* 0x0000000a0b8a723e */ /* 0x000fe200048060ff */
[C---:B------:R-:W-:Y:S01]  /*a4f0*/  FMUL R10, R78.reuse, R25 ;  /* 0x000000194e0a7220 */ /* 0x040fe20000400000 */
[C---:B------:R-:W-:Y:S01]  /*a500*/  FMUL R25, R78.reuse, R32 ;  /* 0x000000204e197220 */ /* 0x040fe20000400000 */
[----:B------:R-:W-:Y:S02]  /*a510*/  HADD2.F32 R137, -RZ, R136.H1_H1 ;  /* 0x30000088ff897230 */ /* 0x000fe40000004100 */
[C---:B------:R-:W-:Y:S01]  /*a520*/  FMUL R14, R78.reuse, R14 ;  /* 0x0000000e4e0e7220 */ /* 0x040fe20000400000 */
[----:B------:R-:W-:Y:S02]  /*a530*/  HADD2.F32 R90, -RZ, R150.H1_H1 ;  /* 0x30000096ff5a7230 */ /* 0x000fe40000004100 */
[C---:B------:R-:W-:Y:S01]  /*a540*/  FMUL R15, R78.reuse, R15 ;  /* 0x0000000f4e0f7220 */ /* 0x040fe20000400000 */
[--C-:B------:R-:W-:Y:S02]  /*a550*/  HADD2.F32 R93, -RZ, R151.reuse.H0_H0 ;  /* 0x20000097ff5d7230 */ /* 0x100fe40000004100 */
[C---:B------:R-:W-:Y:S01]  /*a560*/  FFMA R14, R81.reuse, R89, R14 ;  /* 0x00000059510e7223 */ /* 0x040fe2000000000e */
[----:B------:R-:W-:Y:S02]  /*a570*/  HADD2.F32 R94, -RZ, R151.H1_H1 ;  /* 0x30000097ff5e7230 */ /* 0x000fe40000004100 */
[C---:B------:R-:W-:Y:S01]  /*a580*/  FFMA R15, R81.reuse, R90, R15 ;  /* 0x0000005a510f7223 */ /* 0x040fe2000000000f */
[C---:B------:R-:W-:Y:S01]  /*a590*/  FFMA R16, R81.reuse, R91, R16 ;  /* 0x0000005b51107223 */ /* 0x040fe20000000010 */
[----:B------:R-:W-:Y:S01]  /*a5a0*/  FFMA R17, R81, R92, R17 ;  /* 0x0000005c51117223 */ /* 0x000fe20000000011 */
[C---:B------:R-:W-:Y:S01]  /*a5b0*/  FMUL R18, R78.reuse, R18 ;  /* 0x000000124e127220 */ /* 0x040fe20000400000 */
[C---:B------:R-:W-:Y:S01]  /*a5c0*/  FMUL R19, R78.reuse, R19 ;  /* 0x000000134e137220 */ /* 0x040fe20000400000 */
[--C-:B------:R-:W-:Y:S01]  /*a5d0*/  HADD2.F32 R96, -RZ, R152.reuse.H0_H0 ;  /* 0x20000098ff607230 */ /* 0x100fe20000004100 */
[----:B------:R-:W-:Y:S01]  /*a5e0*/  F2FP.SATFINITE.E5M2.F32.PACK_AB_MERGE_C R14, R15, R14, RZ ;  /* 0x0000000e0f0e723e */ /* 0x000fe200048060ff */
[C---:B------:R-:W-:Y:S01]  /*a5f0*/  FFMA R18, R81.reuse, R93, R18 ;  /* 0x0000005d51127223 */ /* 0x040fe20000000012 */
[C---:B------:R-:W-:Y:S01]  /*a600*/  FFMA R19, R81.reuse, R94, R19 ;  /* 0x0000005e51137223 */ /* 0x040fe20000000013 */
[C---:B------:R-:W-:Y:S01]  /*a610*/  FFMA R0, R81.reuse, R95, R0 ;  /* 0x0000005f51007223 */ /* 0x040fe20000000000 */
[----:B------:R-:W-:Y:S01]  /*a620*/  FFMA R2, R81, R97, R2 ;  /* 0x0000006151027223 */ /* 0x000fe20000000002 */
[----:B------:R-:W-:Y:S02]  /*a630*/  HADD2.F32 R99, -RZ, R152.H1_H1 ;  /* 0x30000098ff637230 */ /* 0x000fe40000004100 */
[C---:B------:R-:W-:Y:S01]  /*a640*/  FMUL R3, R78.reuse, R22 ;  /* 0x000000164e037220 */ /* 0x040fe20000400000 */
[----:B------:R-:W-:Y:S01]  /*a650*/  F2FP.SATFINITE.E5M2.F32.PACK_AB_MERGE_C R18, R19, R18, RZ ;  /* 0x000000121312723e */ /* 0x000fe200048060ff */
[C---:B------:R-:W-:Y:S01]  /*a660*/  FMUL R22, R78.reuse, R29 ;  /* 0x0000001d4e167220 */ /* 0x040fe20000400000 */
[C---:B------:R-:W-:Y:S01]  /*a670*/  FMUL R29, R78.reuse, R36 ;  /* 0x000000244e1d7220 */ /* 0x040fe20000400000 */
[C---:B------:R-:W-:Y:S01]  /*a680*/  FFMA R3, R81.reuse, R96, R3 ;  /* 0x0000006051037223 */ /* 0x040fe20000000003 */
[C---:B------:R-:W-:Y:S01]  /*a690*/  FMUL R6, R78.reuse, R23 ;  /* 0x000000174e067220 */ /* 0x040fe20000400000 */
[--C-:B------:R-:W-:Y:S02]  /*a6a0*/  HADD2.F32 R100, -RZ, R153.reuse.H0_H0 ;  /* 0x20000099ff647230 */ /* 0x100fe40000004100 */
[C---:B------:R-:W-:Y:S01]  /*a6b0*/  FMUL R11, R78.reuse, R26 ;  /* 0x0000001a4e0b7220 */ /* 0x040fe20000400000 */
[----:B------:R-:W-:Y:S02]  /*a6c0*/  HADD2.F32 R103, -RZ, R153.H1_H1 ;  /* 0x30000099ff677230 */ /* 0x000fe40000004100 */
[C---:B------:R-:W-:Y:S01]  /*a6d0*/  FFMA R6, R81.reuse, R99, R6 ;  /* 0x0000006351067223 */ /* 0x040fe20000000006 */
[C---:B------:R-:W-:Y:S01]  /*a6e0*/  FFMA R7, R81.reuse, R98, R7 ;  /* 0x0000006251077223 */ /* 0x040fe20000000007 */
[C---:B------:R-:W-:Y:S01]  /*a6f0*/  FFMA R10, R81.reuse, R101, R10 ;  /* 0x00000065510a7223 */ /* 0x040fe2000000000a */
[C---:B------:R-:W-:Y:S01]  /*a700*/  FFMA R11, R81.reuse, R100, R11 ;  /* 0x00000064510b7223 */ /* 0x040fe2000000000b */
[----:B------:R-:W-:Y:S01]  /*a710*/  FMUL R26, R78, R33 ;  /* 0x000000214e1a7220 */ /* 0x000fe20000400000 */
[----:B------:R-:W-:Y:S01]  /*a720*/  F2FP.SATFINITE.E5M2.F32.PACK_AB_MERGE_C R3, R6, R3, RZ ;  /* 0x000000030603723e */ /* 0x000fe200048060ff */
[C---:B------:R-:W-:Y:S01]  /*a730*/  FMUL R33, R78.reuse, R40 ;  /* 0x000000284e217220 */ /* 0x040fe20000400000 */
        /* <DEDUP_REMOVED lines=8> */
[C---:B------:R-:W-:Y:S01]  /*a7c0*/  FMUL R30, R78.reuse, R37 ;  /* 0x000000254e1e7220 */ /* 0x040fe20000400000 */
[C---:B------:R-:W-:Y:S01]  /*a7d0*/  FMUL R37, R78.reuse, R44 ;  /* 0x0000002c4e257220 */ /* 0x040fe20000400000 */
[C---:B------:R-:W-:Y:S01]  /*a7e0*/  FMUL R24, R78.reuse, R31 ;  /* 0x0000001f4e187220 */ /* 0x040fe20000400000 */
[----:B------:R-:W-:Y:S01]  /*a7f0*/  F2FP.F16.E5M2.UNPACK_B R158, R158.H1 ;  /* 0x0000009eff9e723e */ /* 0x000fe200030004ff */
[--C-:B------:R-:W-:Y:S02]  /*a800*/  HADD2.F32 R108, -RZ, R155.reuse.H0_H0 ;  /* 0x2000009bff6c7230 */ /* 0x100fe40000004100 */
[----:B------:R-:W-:Y:S01]  /*a810*/  FMUL R27, R78, R34 ;  /* 0x000000224e1b7220 */ /* 0x000fe20000400000 */
[----:B------:R-:W-:Y:S02]  /*a820*/  HADD2.F32 R111, -RZ, R155.H1_H1 ;  /* 0x3000009bff6f7230 */ /* 0x000fe40000004100 */
[C---:B------:R-:W-:Y:S01]  /*a830*/  FFMA R24, R81.reuse, R107, R24 ;  /* 0x0000006b51187223 */ /* 0x040fe20000000018 */
[----:B------:R-:W-:Y:S01]  /*a840*/  F2FP.F16.E5M2.UNPACK_B R159, R159.H1 ;  /* 0x0000009fff9f723e */ /* 0x000fe200030004ff */
[C---:B------:R-:W-:Y:S01]  /*a850*/  FFMA R25, R81.reuse, R106, R25 ;  /* 0x0000006a51197223 */ /* 0x040fe20000000019 */
[C---:B------:R-:W-:Y:S01]  /*a860*/  FFMA R26, R81.reuse, R109, R26 ;  /* 0x0000006d511a7223 */ /* 0x040fe2000000001a */
[----:B------:R-:W-:Y:S01]  /*a870*/  F2FP.F16.E5M2.UNPACK_B R160, R160.H1 ;  /* 0x000000a0ffa0723e */ /* 0x000fe200030004ff */
[C---:B------:R-:W-:Y:S01]  /*a880*/  FFMA R27, R81.reuse, R108, R27 ;  /* 0x0000006c511b7223 */ /* 0x040fe2000000001b */
[----:B------:R-:W-:Y:S01]  /*a890*/  F2FP.SATFINITE.E5M2.F32.PACK_AB_MERGE_C R6, R24, R23, RZ ;  /* 0x000000171806723e */ /* 0x000fe200048060ff */
[C---:B------:R-:W-:Y:S01]  /*a8a0*/  FMUL R34, R78.reuse, R41 ;  /* 0x000000294e227220 */ /* 0x040fe20000400000 */
[C---:B------:R-:W-:Y:S01]  /*a8b0*/  FMUL R41, R78.reuse, R48 ;  /* 0x000000304e297220 */ /* 0x040fe20000400000 */
[----:B------:R-:W-:Y:S01]  /*a8c0*/  FMUL R28, R78, R35 ;  /* 0x000000234e1c7220 */ /* 0x000fe20000400000 */
[----:B------:R-:W-:Y:S01]  /*a8d0*/  F2FP.F16.E5M2.UNPACK_B R161, R161.H1 ;  /* 0x000000a1ffa1723e */ /* 0x000fe200030004ff */
[--C-:B------:R-:W-:Y:S01]  /*a8e0*/  HADD2.F32 R112, -RZ, R156.reuse.H0_H0 ;  /* 0x2000009cff707230 */ /* 0x100fe20000004100 */
[----:B------:R-:W-:Y:S01]  /*a8f0*/  F2FP.SATFINITE.E5M2.F32.PACK_AB_MERGE_C R6, R22, R21, R6 ;  /* 0x000000151606723e */ /* 0x000fe20004806006 */
[C---:B------:R-:W-:Y:S01]  /*a900*/  FFMA R28, R81.reuse, R111, R28 ;  /* 0x0000006f511c7223 */ /* 0x040fe2000000001c */
[C---:B------:R-:W-:Y:S01]  /*a910*/  FFMA R29, R81.reuse, R110, R29 ;  /* 0x0000006e511d7223 */ /* 0x040fe2000000001d */
[C---:B------:R-:W-:Y:S01]  /*a920*/  FFMA R30, R81.reuse, R113, R30 ;  /* 0x00000071511e7223 */ /* 0x040fe2000000001e */
[----:B------:R-:W-:Y:S02]  /*a930*/  HADD2.F32 R115, -RZ, R156.H1_H1 ;  /* 0x3000009cff737230 */ /* 0x000fe40000004100 */
[C---:B------:R-:W-:Y:S01]  /*a940*/  FMUL R31, R78.reuse, R38 ;  /* 0x000000264e1f7220 */ /* 0x040fe20000400000 */
[----:B------:R-:W-:Y:S01]  /*a950*/  F2FP.F16.E5M2.UNPACK_B R162, R162.H1 ;  /* 0x000000a2ffa2723e */ /* 0x000fe200030004ff */
[C---:B------:R-:W-:Y:S01]  /*a960*/  FMUL R38, R78.reuse, R45 ;  /* 0x0000002d4e267220 */ /* 0x040fe20000400000 */
[C---:B------:R-:W-:Y:S01]  /*a970*/  FMUL R45, R78.reuse, R52 ;  /* 0x000000344e2d7220 */ /* 0x040fe20000400000 */
[----:B------:R-:W-:Y:S01]  /*a980*/  F2FP.F16.E5M2.UNPACK_B R163, R163.H1 ;  /* 0x000000a3ffa3723e */ /* 0x000fe200030004ff */
[----:B------:R-:W-:Y:S01]  /*a990*/  FFMA R31, R81, R112, R31 ;  /* 0x00000070511f7223 */ /* 0x000fe2000000001f */
[----:B------:R-:W-:Y:S01]  /*a9a0*/  FMUL R52, R78, R59 ;  /* 0x0000003b4e347220 */ /* 0x000fe20000400000 */
[----:B------:R-:W-:Y:S01]  /*a9b0*/  IADD3 R76, PT, PT, R76, 0x1, RZ ;  /* 0x000000014c4c7810 */ /* 0x000fe20007ffe0ff */
[C---:B------:R-:W-:Y:S01]  /*a9c0*/  FMUL R59, R78.reuse, R66 ;  /* 0x000000424e3b7220 */ /* 0x040fe20000400000 */
[----:B------:R-:W-:Y:S01]  /*a9d0*/  F2FP.SATFINITE.E5M2.F32.PACK_AB_MERGE_C R66, R13, R12, R14 ;  /* 0x0000000c0d42723e */ /* 0x000fe2000480600e */
[C---:B------:R-:W-:Y:S01]  /*a9e0*/  FMUL R32, R78.reuse, R39 ;  /* 0x000000274e207220 */ /* 0x040fe20000400000 */
[--C-:B------:R-:W-:Y:S02]  /*a9f0*/  HADD2.F32 R116, -RZ, R157.reuse.H0_H0 ;  /* 0x2000009dff747230 */ /* 0x100fe40000004100 */
[C---:B------:R-:W-:Y:S01]  /*aa00*/  FMUL R35, R78.reuse, R42 ;  /* 0x0000002a4e237220 */ /* 0x040fe20000400000 */
[----:B------:R-:W-:Y:S02]  /*aa10*/  HADD2.F32 R119, -RZ, R157.H1_H1 ;  /* 0x3000009dff777230 */ /* 0x000fe40000004100 */
[C---:B------:R-:W-:Y:S01]  /*aa20*/  FFMA R32, R81.reuse, R115, R32 ;  /* 0x0000007351207223 */ /* 0x040fe20000000020 */
[----:B------:R-:W-:Y:S01]  /*aa30*/  FMUL R36, R78, R43 ;  /* 0x0000002b4e247220 */ /* 0x000fe20000400000 */
[C---:B------:R-:W-:Y:S01]  /*aa40*/  FFMA R33, R81.reuse, R114, R33 ;  /* 0x0000007251217223 */ /* 0x040fe20000000021 */
[C---:B------:R-:W-:Y:S01]  /*aa50*/  FFMA R34, R81.reuse, R117, R34 ;  /* 0x0000007551227223 */ /* 0x040fe20000000022 */
[--C-:B------:R-:W-:Y:S01]  /*aa60*/  HADD2.F32 R120, -RZ, R158.reuse.H0_H0 ;  /* 0x2000009eff787230 */ /* 0x100fe20000004100 */
[----:B------:R-:W-:Y:S01]  /*aa70*/  F2FP.SATFINITE.E5M2.F32.PACK_AB_MERGE_C R32, R32, R31, RZ ;  /* 0x0000001f2020723e */ /* 0x000fe200048060ff */
[C---:B------:R-:W-:Y:S01]  /*aa80*/  FFMA R35, R81.reuse, R116, R35 ;  /* 0x0000007451237223 */ /* 0x040fe20000000023 */
[----:B------:R-:W-:Y:S02]  /*aa90*/  HADD2.F32 R123, -RZ, R158.H1_H1 ;  /* 0x3000009eff7b7230 */ /* 0x000fe40000004100 */
[----:B------:R-:W-:Y:S01]  /*aaa0*/  FMUL R39, R78, R46 ;  /* 0x0000002e4e277220 */ /* 0x000fe20000400000 */
[----:B------:R-:W-:Y:S01]  /*aab0*/  F2FP.SATFINITE.E5M2.F32.PACK_AB_MERGE_C R32, R30, R29, R32 ;  /* 0x0000001d1e20723e */ /* 0x000fe20004806020 */
[C---:B------:R-:W-:Y:S01]  /*aac0*/  FFMA R36, R81.reuse, R119, R36 ;  /* 0x0000007751247223 */ /* 0x040fe20000000024 */
[C---:B------:R-:W-:Y:S01]  /*aad0*/  FMUL R40, R78.reuse, R47 ;  /* 0x0000002f4e287220 */ /* 0x040fe20000400000 */
[C---:B------:R-:W-:Y:S01]  /*aae0*/  FFMA R37, R81.reuse, R118, R37 ;  /* 0x0000007651257223 */ /* 0x040fe20000000025 */
[C---:B------:R-:W-:Y:S01]  /*aaf0*/  FFMA R38, R81.reuse, R121, R38 ;  /* 0x0000007951267223 */ /* 0x040fe20000000026 */
[C---:B------:R-:W-:Y:S01]  /*ab00*/  FMUL R42, R78.reuse, R49 ;  /* 0x000000314e2a7220 */ /* 0x040fe20000400000 */
        /* <DEDUP_REMOVED lines=8> */
[C---:B------:R-:W-:Y:S01]  /*ab90*/  FMUL R57, R78.reuse, R64 ;  /* 0x000000404e397220 */ /* 0x040fe20000400000 */
[----:B------:R-:W-:Y:S01]  /*aba0*/  FFMA R42, R81, R125, R42 ;  /* 0x0000007d512a7223 */ /* 0x000fe2000000002a */
[C---:B------:R-:W-:Y:S01]  /*abb0*/  FMUL R46, R78.reuse, R53 ;  /* 0x000000354e2e7220 */ /* 0x040fe20000400000 */
[--C-:B------:R-:W-:Y:S01]  /*abc0*/  HADD2.F32 R128, -RZ, R160.reuse.H0_H0 ;  /* 0x200000a0ff807230 */ /* 0x100fe20000004100 */
[----:B------:R-:W-:Y:S01]  /*abd0*/  F2FP.SATFINITE.E5M2.F32.PACK_AB_MERGE_C R64, R5, R4, R86 ;  /* 0x000000040540723e */ /* 0x000fe20004806056 */
[C---:B------:R-:W-:Y:S01]  /*abe0*/  FMUL R51, R78.reuse, R58 ;  /* 0x0000003a4e337220 */ /* 0x040fe20000400000 */
[C---:B------:R-:W-:Y:S01]  /*abf0*/  FMUL R53, R78.reuse, R60 ;  /* 0x0000003c4e357220 */ /* 0x040fe20000400000 */
[C---:B------:R-:W-:Y:S01]  /*ac00*/  FFMA R43, R81.reuse, R124, R43 ;  /* 0x0000007c512b7223 */ /* 0x040fe2000000002b */
[----:B------:R-:W-:Y:S02]  /*ac10*/  HADD2.F32 R131, -RZ, R160.H1_H1 ;  /* 0x300000a0ff837230 */ /* 0x000fe40000004100 */
[C---:B------:R-:W-:Y:S01]  /*ac20*/  FMUL R47, R78.reuse, R54 ;  /* 0x000000364e2f7220 */ /* 0x040fe20000400000 */
[C---:B------:R-:W-:Y:S01]  /*ac30*/  FMUL R58, R78.reuse, R65 ;  /* 0x000000414e3a7220 */ /* 0x040fe20000400000 */
[----:B------:R-:W-:Y:S01]  /*ac40*/  FMUL R60, R78, R67 ;  /* 0x000000434e3c7220 */ /* 0x000fe20000400000 */
[----:B------:R-:W-:Y:S01]  /*ac50*/  F2FP.SATFINITE.E5M2.F32.PACK_AB_MERGE_C R5, R20, R11, RZ ;  /* 0x0000000b1405723e */ /* 0x000fe200048060ff */
[----:B------:R-:W-:Y:S01]  /*ac60*/  FFMA R44, R81, R127, R44 ;  /* 0x0000007f512c7223 */ /* 0x000fe2000000002c */
[C---:B------:R-:W-:Y:S01]  /*ac70*/  FMUL R48, R78.reuse, R55 ;  /* 0x000000374e307220 */ /* 0x040fe20000400000 */
[----:B------:R-:W-:Y:S01]  /*ac80*/  F2FP.SATFINITE.E5M2.F32.PACK_AB_MERGE_C R65, R9, R8, R138 ;  /* 0x000000080941723e */ /* 0x000fe2000480608a */
[----:B------:R-:W-:Y:S01]  /*ac90*/  FFMA R45, R81, R126, R45 ;  /* 0x0000007e512d7223 */ /* 0x000fe2000000002d */
[----:B------:R-:W-:Y:S01]  /*aca0*/  F2FP.SATFINITE.E5M2.F32.PACK_AB_MERGE_C R67, R17, R16, R18 ;  /* 0x000000101143723e */ /* 0x000fe20004806012 */
[----:B------:R-:W-:Y:S01]  /*acb0*/  FMUL R49, R78, R56 ;  /* 0x000000384e317220 */ /* 0x000fe20000400000 */
[C---:B------:R-:W-:Y:S01]  /*acc0*/  FFMA R46, R81.reuse, R129, R46 ;  /* 0x00000081512e7223 */ /* 0x040fe2000000002e */
[--C-:B------:R-:W-:Y:S02]  /*acd0*/  HADD2.F32 R132, -RZ, R161.reuse.H0_H0 ;  /* 0x200000a1ff847230 */ /* 0x100fe40000004100 */
[C---:B------:R-:W-:Y:S01]  /*ace0*/  FFMA R47, R81.reuse, R128, R47 ;  /* 0x00000080512f7223 */ /* 0x040fe2000000002f */
[----:B------:R1:W-:Y:S01]  /*acf0*/  STS.128 [R172+UR49+0xa200], R64 ;  /* 0x00a20040ac007988 */ /* 0x0003e20008000c31 */
[----:B------:R-:W-:Y:S01]  /*ad00*/  HADD2.F32 R135, -RZ, R161.H1_H1 ;  /* 0x300000a1ff877230 */ /* 0x000fe20000004100 */
[----:B------:R-:W-:Y:S01]  /*ad10*/  F2FP.SATFINITE.E5M2.F32.PACK_AB_MERGE_C R5, R10, R7, R5 ;  /* 0x000000070a05723e */ /* 0x000fe20004806005 */
[C---:B------:R-:W-:Y:S01]  /*ad20*/  FFMA R48, R81.reuse, R131, R48 ;  /* 0x0000008351307223 */ /* 0x040fe20000000030 */
[----:B------:R-:W-:Y:S01]  /*ad30*/  F2FP.SATFINITE.E5M2.F32.PACK_AB_MERGE_C R7, R28, R27, RZ ;  /* 0x0000001b1c07723e */ /* 0x000fe200048060ff */
        /* <DEDUP_REMOVED lines=8> */
[----:B------:R-:W-:Y:S01]  /*adc0*/  FMUL R56, R78, R63 ;  /* 0x0000003f4e387220 */ /* 0x000fe20000400000 */
[----:B------:R-:W-:Y:S01]  /*add0*/  F2FP.SATFINITE.E5M2.F32.PACK_AB_MERGE_C R4, R2, R0, R3 ;  /* 0x000000000204723e */ /* 0x000fe20004806003 */
[C---:B------:R-:W-:Y:S01]  /*ade0*/  FFMA R53, R81.reuse, R134, R53 ;  /* 0x0000008651357223 */ /* 0x040fe20000000035 */
[----:B------:R-:W-:Y:S01]  /*adf0*/  F2FP.SATFINITE.E5M2.F32.PACK_AB_MERGE_C R7, R26, R25, R7 ;  /* 0x000000191a07723e */ /* 0x000fe20004806007 */
[C---:B------:R-:W-:Y:S01]  /*ae00*/  FFMA R54, R81.reuse, R137, R54 ;  /* 0x0000008951367223 */ /* 0x040fe20000000036 */
[--C-:B------:R-:W-:Y:S02]  /*ae10*/  HADD2.F32 R84, -RZ, R163.reuse.H0_H0 ;  /* 0x200000a3ff547230 */ /* 0x100fe40000004100 */
[C---:B------:R-:W-:Y:S01]  /*ae20*/  FFMA R55, R81.reuse, R136, R55 ;  /* 0x0000008851377223 */ /* 0x040fe20000000037 */
[----:B------:R-:W-:Y:S01]  /*ae30*/  HADD2.F32 R85, -RZ, R163.H1_H1 ;  /* 0x300000a3ff557230 */ /* 0x000fe20000004100 */
[----:B------:R1:W-:Y:S01]  /*ae40*/  STS.128 [R192+0xa010], R4 ;  /* 0x00a01004c0007388 */ /* 0x0003e20000000c00 */
[----:B------:R-:W-:Y:S01]  /*ae50*/  F2FP.SATFINITE.E5M2.F32.PACK_AB_MERGE_C R35, R36, R35, RZ ;  /* 0x000000232423723e */ /* 0x000fe200048060ff */
[C---:B------:R-:W-:Y:S01]  /*ae60*/  FFMA R56, R81.reuse, R139, R56 ;  /* 0x0000008b51387223 */ /* 0x040fe20000000038 */
[----:B------:R-:W-:Y:S01]  /*ae70*/  F2FP.SATFINITE.E5M2.F32.PACK_AB_MERGE_C R39, R40, R39, RZ ;  /* 0x000000272827723e */ /* 0x000fe200048060ff */
[C---:B------:R-:W-:Y:S01]  /*ae80*/  FFMA R57, R81.reuse, R82, R57 ;  /* 0x0000005251397223 */ /* 0x040fe20000000039 */
[----:B------:R-:W-:Y:S01]  /*ae90*/  F2FP.SATFINITE.E5M2.F32.PACK_AB_MERGE_C R43, R44, R43, RZ ;  /* 0x0000002b2c2b723e */ /* 0x000fe200048060ff */
[C---:B------:R-:W-:Y:S01]  /*aea0*/  FFMA R58, R81.reuse, R83, R58 ;  /* 0x00000053513a7223 */ /* 0x040fe2000000003a */
[C---:B------:R-:W-:Y:S01]  /*aeb0*/  FFMA R59, R81.reuse, R84, R59 ;  /* 0x00000054513b7223 */ /* 0x040fe2000000003b */
[----:B------:R-:W-:Y:S01]  /*aec0*/  F2FP.SATFINITE.E5M2.F32.PACK_AB_MERGE_C R33, R34, R33, R35 ;  /* 0x000000212221723e */ /* 0x000fe20004806023 */
        /* <DEDUP_REMOVED lines=11> */
[----:B------:R-:W-:Y:S05]  /*af80*/  F2FP.SATFINITE.E5M2.F32.PACK_AB_MERGE_C R51, R58, R57, R59 ;  /* 0x000000393a33723e */ /* 0x000fea000480603b */
        /* <DEDUP_REMOVED lines=18> */
.L_x_127:
[----:B------:R-:W-:Y:S05]  /*b0b0*/  BSYNC.RECONVERGENT B0 ;  /* 0x0000000000007941 */ /* 0x000fea0003800200 */
.L_x_126:
[----:B------:R-:W-:Y:S01]  /*b0c0*/  BAR.SYNC.DEFER_BLOCKING 0x1, 0x80 ;  /* 0x0042000000007b1d */ /* 0x000fe20000010000 */
[----:B------:R-:W-:Y:S01]  /*b0d0*/  ISETP.NE.AND P2, PT, R190, RZ, PT ;  /* 0x000000ffbe00720c */ /* 0x000fe20003f45270 */
[----:B------:R-:W-:Y:S01]  /*b0e0*/  IMAD.IADD R20, R75, 0x1, R147 ;  /* 0x000000014b147824 */ /* 0x000fe200078e0293 */
[----:B------:R-:W-:Y:S01]  /*b0f0*/  ISETP.NE.AND P0, PT, R191, 0x2, PT ;  /* 0x00000002bf00780c */ /* 0x000fe20003f05270 */
[----:B------:R-:W-:Y:S01]  /*b100*/  IMAD.IADD R21, R77, 0x1, R170 ;  /* 0x000000014d157824 */ /* 0x000fe200078e02aa */
[----:B------:R-:W-:Y:S02]  /*b110*/  ISETP.NE.AND P1, PT, R76, 0x2, PT ;  /* 0x000000024c00780c */ /* 0x000fe40003f25270 */
[----:B------:R-:W-:Y:S02]  /*b120*/  SEL R3, RZ, 0x1, P0 ;  /* 0x00000001ff037807 */ /* 0x000fe40000000000 */
[----:B------:R-:W-:Y:S02]  /*b130*/  SEL R0, RZ, 0x1, P1 ;  /* 0x00000001ff007807 */ /* 0x000fe40000800000 */
[----:B------:R-:W-:Y:S02]  /*b140*/  LOP3.LUT R182, R182, R3, RZ, 0x3c, !PT ;  /* 0x00000003b6b67212 */ /* 0x000fe400078e3cff */
[----:B------:R-:W-:Y:S02]  /*b150*/  LOP3.LUT R183, R183, R0, RZ, 0x3c, !PT ;  /* 0x00000000b7b77212 */ /* 0x000fe400078e3cff */
[----:B------:R-:W-:Y:S02]  /*b160*/  @P2 R2UR UR36, R179 ;  /* 0x00000000b32422ca */ /* 0x000fe400000e0000 */
[----:B------:R-:W-:Y:S02]  /*b170*/  SEL R191, R191, RZ, P0 ;  /* 0x000000ffbfbf7207 */ /* 0x000fe40000000000 */
[----:B------:R-:W-:Y:S01]  /*b180*/  SEL R76, R76, RZ, P1 ;  /* 0x000000ff4c4c7207 */ /* 0x000fe20000800000 */
[----:B------:R-:W-:Y:S10]  /*b190*/  @P2 BRA `(.L_x_128) ;  /* 0xffffff9800d82947 */ /* 0x000ff4000383ffff */
[----:B------:R-:W-:Y:S05]  /*b1a0*/  EXIT ;  /* 0x000000000000794d */ /* 0x000fea0003800000 */
.L_x_19:
[----:B--2---:R2:W1:Y:S02]  /*b1b0*/  SYNCS.PHASECHK.TRANS64.TRYWAIT P0, [R3+URZ+0x110], R2 ;  /* 0x00011002030075a7 */ /* 0x00446400080011ff */
[----:B-1----:R-:W-:Y:S05]  /*b1c0*/  @!P0 NANOSLEEP.SYNCS 0x989680 ;  /* 0x009896800000895d */ /* 0x002fea0003900000 */
[----:B------:R-:W1:Y:S02]  /*b1d0*/  @!P0 SYNCS.PHASECHK.TRANS64 P0, [R3+URZ+0x110], R2 ;  /* 0x00011002030085a7 */ /* 0x000e6400080010ff */
[----:B-1----:R-:W-:Y:S05]  /*b1e0*/  @!P0 BRA `(.L_x_19) ;  /* 0xfffffffc00f08947 */ /* 0x002fea000383ffff */
[----:B------:R-:W-:Y:S05]  /*b1f0*/  BRA `(.L_x_129) ;  /* 0xffffff6400007947 */ /* 0x000fea000383ffff */
.L_x_22:
[----:B-1----:R-:W-:-:S07]  /*b200*/  MOV R2, UR33 ;  /* 0x0000002100027c02 */ /* 0x002fce0008000f00 */
.L_x_130:
[----:B-1----:R1:W2:Y:S02]  /*b210*/  SYNCS.PHASECHK.TRANS64.TRYWAIT P0, [R2+URZ+0x38], R5 ;  /* 0x00003805020075a7 */ /* 0x0022a400080011ff */
[----:B--2---:R-:W-:Y:S05]  /*b220*/  @!P0 NANOSLEEP.SYNCS 0x989680 ;  /* 0x009896800000895d */ /* 0x004fea0003900000 */
[----:B------:R-:W2:Y:S02]  /*b230*/  @!P0 SYNCS.PHASECHK.TRANS64 P0, [R2+URZ+0x38], R5 ;  /* 0x00003805020085a7 */ /* 0x000ea400080010ff */
[----:B--2---:R-:W-:Y:S05]  /*b240*/  @!P0 BRA `(.L_x_130) ;  /* 0xfffffffc00f08947 */ /* 0x004fea000383ffff */
[----:B------:R-:W-:Y:S05]  /*b250*/  BRA `(.L_x_21) ;  /* 0xffffff6400547947 */ /* 0x000fea000383ffff */
.L_x_28:
[----:B-1----:R-:W-:-:S07]  /*b260*/  MOV R2, UR25 ;  /* 0x0000001900027c02 */ /* 0x002fce0008000f00 */
.L_x_131:
[----:B-1----:R1:W2:Y:S02]  /*b270*/  SYNCS.PHASECHK.TRANS64.TRYWAIT P0, [R2+URZ+0x38], R5 ;  /* 0x00003805020075a7 */ /* 0x0022a400080011ff */
[----:B--2---:R-:W-:Y:S05]  /*b280*/  @!P0 NANOSLEEP.SYNCS 0x989680 ;  /* 0x009896800000895d */ /* 0x004fea0003900000 */
[----:B------:R-:W2:Y:S02]  /*b290*/  @!P0 SYNCS.PHASECHK.TRANS64 P0, [R2+URZ+0x38], R5 ;  /* 0x00003805020085a7 */ /* 0x000ea400080010ff */
[----:B--2---:R-:W-:Y:S05]  /*b2a0*/  @!P0 BRA `(.L_x_131) ;  /* 0xfffffffc00f08947 */ /* 0x004fea000383ffff */
[----:B------:R-:W-:Y:S05]  /*b2b0*/  BRA `(.L_x_27) ;  /* 0xffffff6800147947 */ /* 0x000fea000383ffff */
.L_x_32:
[----:B-1----:R1:W2:Y:S02]  /*b2c0*/  SYNCS.PHASECHK.TRANS64.TRYWAIT P0, [R2+URZ+0xc0], R3 ;  /* 0x0000c003020075a7 */ /* 0x0022a400080011ff */
[----:B--2---:R-:W-:Y:S05]  /*b2d0*/  @!P0 NANOSLEEP.SYNCS 0x989680 ;  /* 0x009896800000895d */ /* 0x004fea0003900000 */
[----:B------:R-:W2:Y:S02]  /*b2e0*/  @!P0 SYNCS.PHASECHK.TRANS64 P0, [R2+URZ+0xc0], R3 ;  /* 0x0000c003020085a7 */ /* 0x000ea400080010ff */
[----:B--2---:R-:W-:Y:S05]  /*b2f0*/  @!P0 BRA `(.L_x_32) ;  /* 0xfffffffc00f08947 */ /* 0x004fea000383ffff */
[----:B------:R-:W-:Y:S05]  /*b300*/  BRA `(.L_x_132) ;  /* 0xffffff6800b87947 */ /* 0x000fea000383ffff */
.L_x_36:
[----:B----4-:R-:W-:-:S07]  /*b310*/  MOV R0, UR5 ;  /* 0x0000000500007c02 */ /* 0x010fce0008000f00 */
.L_x_133:
[----:B-1----:R1:W2:Y:S02]  /*b320*/  SYNCS.PHASECHK.TRANS64.TRYWAIT P0, [R0+URZ], R3 ;  /* 0x00000003000075a7 */ /* 0x0022a400080011ff */
[----:B--2---:R-:W-:Y:S05]  /*b330*/  @!P0 NANOSLEEP.SYNCS 0x989680 ;  /* 0x009896800000895d */ /* 0x004fea0003900000 */
[----:B------:R-:W2:Y:S02]  /*b340*/  @!P0 SYNCS.PHASECHK.TRANS64 P0, [R0+URZ], R3 ;  /* 0x00000003000085a7 */ /* 0x000ea400080010ff */
[----:B--2---:R-:W-:Y:S05]  /*b350*/  @!P0 BRA `(.L_x_133) ;  /* 0xfffffffc00f08947 */ /* 0x004fea000383ffff */
[----:B------:R-:W-:Y:S05]  /*b360*/  BRA `(.L_x_134) ;  /* 0xffffff7000287947 */ /* 0x000fea000383ffff */
.L_x_37:
[----:B----4-:R-:W-:-:S07]  /*b370*/  MOV R0, UR5 ;  /* 0x0000000500007c02 */ /* 0x010fce0008000f00 */
.L_x_135:
[----:B-1----:R1:W2:Y:S02]  /*b380*/  SYNCS.PHASECHK.TRANS64.TRYWAIT P0, [R0+URZ], R3 ;  /* 0x00000003000075a7 */ /* 0x0022a400080011ff */
[----:B--2---:R-:W-:Y:S05]  /*b390*/  @!P0 NANOSLEEP.SYNCS 0x989680 ;  /* 0x009896800000895d */ /* 0x004fea0003900000 */
[----:B------:R-:W2:Y:S02]  /*b3a0*/  @!P0 SYNCS.PHASECHK.TRANS64 P0, [R0+URZ], R3 ;  /* 0x00000003000085a7 */ /* 0x000ea400080010ff */
[----:B--2---:R-:W-:Y:S05]  /*b3b0*/  @!P0 BRA `(.L_x_135) ;  /* 0xfffffffc00f08947 */ /* 0x004fea000383ffff */
[----:B------:R-:W-:Y:S05]  /*b3c0*/  BRA `(.L_x_136) ;  /* 0xffffff7000347947 */ /* 0x000fea000383ffff */
.L_x_38:
[----:B----4-:R-:W-:-:S07]  /*b3d0*/  MOV R0, UR5 ;  /* 0x0000000500007c02 */ /* 0x010fce0008000f00 */
.L_x_137:
[----:B-1----:R1:W2:Y:S02]  /*b3e0*/  SYNCS.PHASECHK.TRANS64.TRYWAIT P0, [R0+URZ], R3 ;  /* 0x00000003000075a7 */ /* 0x0022a400080011ff */
[----:B--2---:R-:W-:Y:S05]  /*b3f0*/  @!P0 NANOSLEEP.SYNCS 0x989680 ;  /* 0x009896800000895d */ /* 0x004fea0003900000 */
[----:B------:R-:W2:Y:S02]  /*b400*/  @!P0 SYNCS.PHASECHK.TRANS64 P0, [R0+URZ], R3 ;  /* 0x00000003000085a7 */ /* 0x000ea400080010ff */
[----:B--2---:R-:W-:Y:S05]  /*b410*/  @!P0 BRA `(.L_x_137) ;  /* 0xfffffffc00f08947 */ /* 0x004fea000383ffff */
[----:B------:R-:W-:Y:S05]  /*b420*/  BRA `(.L_x_138) ;  /* 0xffffff7000407947 */ /* 0x000fea000383ffff */
.L_x_39:
[----:B----4-:R-:W-:-:S07]  /*b430*/  MOV R0, UR5 ;  /* 0x0000000500007c02 */ /* 0x010fce0008000f00 */
.L_x_139:
[----:B-1----:R1:W2:Y:S02]  /*b440*/  SYNCS.PHASECHK.TRANS64.TRYWAIT P0, [R0+URZ], R3 ;  /* 0x00000003000075a7 */ /* 0x0022a400080011ff */
[----:B--2---:R-:W-:Y:S05]  /*b450*/  @!P0 NANOSLEEP.SYNCS 0x989680 ;  /* 0x009896800000895d */ /* 0x004fea0003900000 */
[----:B------:R-:W2:Y:S02]  /*b460*/  @!P0 SYNCS.PHASECHK.TRANS64 P0, [R0+URZ], R3 ;  /* 0x00000003000085a7 */ /* 0x000ea400080010ff */
[----:B--2---:R-:W-:Y:S05]  /*b470*/  @!P0 BRA `(.L_x_139) ;  /* 0xfffffffc00f08947 */ /* 0x004fea000383ffff */
[----:B------:R-:W-:Y:S05]  /*b480*/  BRA `(.L_x_140) ;  /* 0xffffff70004c7947 */ /* 0x000fea000383ffff */
.L_x_40:
[----:B----4-:R-:W-:-:S07]  /*b490*/  MOV R0, UR5 ;  /* 0x0000000500007c02 */ /* 0x010fce0008000f00 */
.L_x_141:
[----:B-1----:R1:W2:Y:S02]  /*b4a0*/  SYNCS.PHASECHK.TRANS64.TRYWAIT P0, [R0+URZ], R3 ;  /* 0x00000003000075a7 */ /* 0x0022a400080011ff */
[----:B--2---:R-:W-:Y:S05]  /*b4b0*/  @!P0 NANOSLEEP.SYNCS 0x989680 ;  /* 0x009896800000895d */ /* 0x004fea0003900000 */
[----:B------:R-:W2:Y:S02]  /*b4c0*/  @!P0 SYNCS.PHASECHK.TRANS64 P0, [R0+URZ], R3 ;  /* 0x00000003000085a7 */ /* 0x000ea400080010ff */
[----:B--2---:R-:W-:Y:S05]  /*b4d0*/  @!P0 BRA `(.L_x_141) ;  /* 0xfffffffc00f08947 */ /* 0x004fea000383ffff */
[----:B------:R-:W-:Y:S05]  /*b4e0*/  BRA `(.L_x_142) ;  /* 0xffffff7000587947 */ /* 0x000fea000383ffff */
.L_x_41:
[----:B----4-:R-:W-:-:S07]  /*b4f0*/  MOV R0, UR5 ;  /* 0x0000000500007c02 */ /* 0x010fce0008000f00 */
.L_x_143:
[----:B-1----:R1:W2:Y:S02]  /*b500*/  SYNCS.PHASECHK.TRANS64.TRYWAIT P0, [R0+URZ], R3 ;  /* 0x00000003000075a7 */ /* 0x0022a400080011ff */
[----:B--2---:R-:W-:Y:S05]  /*b510*/  @!P0 NANOSLEEP.SYNCS 0x989680 ;  /* 0x009896800000895d */ /* 0x004fea0003900000 */
[----:B------:R-:W2:Y:S02]  /*b520*/  @!P0 SYNCS.PHASECHK.TRANS64 P0, [R0+URZ], R3 ;  /* 0x00000003000085a7 */ /* 0x000ea400080010ff */
[----:B--2---:R-:W-:Y:S05]  /*b530*/  @!P0 BRA `(.L_x_143) ;  /* 0xfffffffc00f08947 */ /* 0x004fea000383ffff */
[----:B------:R-:W-:Y:S05]  /*b540*/  BRA `(.L_x_144) ;  /* 0xffffff7000647947 */ /* 0x000fea000383ffff */
.L_x_44:
[----:B-1----:R1:W2:Y:S02]  /*b550*/  SYNCS.PHASECHK.TRANS64.TRYWAIT P0, [R0+URZ+0x100], R5 ;  /* 0x00010005000075a7 */ /* 0x0022a400080011ff */
[----:B--2---:R-:W-:Y:S05]  /*b560*/  @!P0 NANOSLEEP.SYNCS 0x989680 ;  /* 0x009896800000895d */ /* 0x004fea0003900000 */
[----:B------:R-:W2:Y:S02]  /*b570*/  @!P0 SYNCS.PHASECHK.TRANS64 P0, [R0+URZ+0x100], R5 ;  /* 0x00010005000085a7 */ /* 0x000ea400080010ff */
[----:B--2---:R-:W-:Y:S05]  /*b580*/  @!P0 BRA `(.L_x_44) ;  /* 0xfffffffc00f08947 */ /* 0x004fea000383ffff */
[----:B------:R-:W-:Y:S05]  /*b590*/  BRA `(.L_x_145) ;  /* 0xffffff7000c07947 */ /* 0x000fea000383ffff */
.L_x_45:
[----:B------:R-:W-:-:S07]  /*b5a0*/  MOV R0, UR5 ;  /* 0x0000000500007c02 */ /* 0x000fce0008000f00 */
.L_x_146:
[----:B-1----:R1:W2:Y:S02]  /*b5b0*/  SYNCS.PHASECHK.TRANS64.TRYWAIT P0, [R0+URZ+0xd0], R5 ;  /* 0x0000d005000075a7 */ /* 0x0022a400080011ff */
[----:B--2---:R-:W-:Y:S05]  /*b5c0*/  @!P0 NANOSLEEP.SYNCS 0x989680 ;  /* 0x009896800000895d */ /* 0x004fea0003900000 */
[----:B------:R-:W2:Y:S02]  /*b5d0*/  @!P0 SYNCS.PHASECHK.TRANS64 P0, [R0+URZ+0xd0], R5 ;  /* 0x0000d005000085a7 */ /* 0x000ea400080010ff */
[----:B--2---:R-:W-:Y:S05]  /*b5e0*/  @!P0 BRA `(.L_x_146) ;  /* 0xfffffffc00f08947 */ /* 0x004fea000383ffff */
[----:B------:R-:W-:Y:S05]  /*b5f0*/  BRA `(.L_x_147) ;  /* 0xffffff7000d07947 */ /* 0x000fea000383ffff */
.L_x_46:
[----:B-1----:R1:W2:Y:S02]  /*b600*/  SYNCS.PHASECHK.TRANS64.TRYWAIT P1, [R0+URZ+0xc0], R5 ;  /* 0x0000c005000075a7 */ /* 0x0022a400080211ff */
[----:B--2---:R-:W-:Y:S05]  /*b610*/  @!P1 NANOSLEEP.SYNCS 0x989680 ;  /* 0x009896800000995d */ /* 0x004fea0003900000 */
[----:B------:R-:W2:Y:S02]  /*b620*/  @!P1 SYNCS.PHASECHK.TRANS64 P1, [R0+URZ+0xc0], R5 ;  /* 0x0000c005000095a7 */ /* 0x000ea400080210ff */
[----:B--2---:R-:W-:Y:S05]  /*b630*/  @!P1 BRA `(.L_x_46) ;  /* 0xfffffffc00f09947 */ /* 0x004fea000383ffff */
[----:B------:R-:W-:Y:S05]  /*b640*/  BRA `(.L_x_148) ;  /* 0xffffff7400007947 */ /* 0x000fea000383ffff */
.L_x_49:
[----:B------:R-:W-:-:S07]  /*b650*/  MOV R0, UR5 ;  /* 0x0000000500007c02 */ /* 0x000fce0008000f00 */
.L_x_149:
[----:B-1----:R1:W2:Y:S02]  /*b660*/  SYNCS.PHASECHK.TRANS64.TRYWAIT P0, [R0+URZ+0xd0], R3 ;  /* 0x0000d003000075a7 */ /* 0x0022a400080011ff */
[----:B--2---:R-:W-:Y:S05]  /*b670*/  @!P0 NANOSLEEP.SYNCS 0x989680 ;  /* 0x009896800000895d */ /* 0x004fea0003900000 */
[----:B------:R-:W2:Y:S02]  /*b680*/  @!P0 SYNCS.PHASECHK.TRANS64 P0, [R0+URZ+0xd0], R3 ;  /* 0x0000d003000085a7 */ /* 0x000ea400080010ff */
[----:B--2---:R-:W-:Y:S05]  /*b690*/  @!P0 BRA `(.L_x_149) ;  /* 0xfffffffc00f08947 */ /* 0x004fea000383ffff */
[----:B------:R-:W-:Y:S05]  /*b6a0*/  BRA `(.L_x_48) ;  /* 0xffffff7400547947 */ /* 0x000fea000383ffff */
.L_x_56:
[----:B-1----:R1:W2:Y:S02]  /*b6b0*/  SYNCS.PHASECHK.TRANS64.TRYWAIT P1, [R0+URZ+0xc0], R5 ;  /* 0x0000c005000075a7 */ /* 0x0022a400080211ff */
[----:B--2---:R-:W-:Y:S05]  /*b6c0*/  @!P1 NANOSLEEP.SYNCS 0x989680 ;  /* 0x009896800000995d */ /* 0x004fea0003900000 */
[----:B------:R-:W2:Y:S02]  /*b6d0*/  @!P1 SYNCS.PHASECHK.TRANS64 P1, [R0+URZ+0xc0], R5 ;  /* 0x0000c005000095a7 */ /* 0x000ea400080210ff */
[----:B--2---:R-:W-:Y:S05]  /*b6e0*/  @!P1 BRA `(.L_x_56) ;  /* 0xfffffffc00f09947 */ /* 0x004fea000383ffff */
[----:B------:R-:W-:Y:S05]  /*b6f0*/  BRA `(.L_x_150) ;  /* 0xffffff7800b07947 */ /* 0x000fea000383ffff */
.L_x_57:
[----:B------:R-:W-:-:S07]  /*b700*/  MOV R3, UR8 ;  /* 0x0000000800037c02 */ /* 0x000fce0008000f00 */
.L_x_151:
[----:B-1----:R1:W2:Y:S02]  /*b710*/  SYNCS.PHASECHK.TRANS64.TRYWAIT P0, [R3+URZ+0xf0], R0 ;  /* 0x0000f000030075a7 */ /* 0x0022a400080011ff */
[----:B--2---:R-:W-:Y:S05]  /*b720*/  @!P0 NANOSLEEP.SYNCS 0x989680 ;  /* 0x009896800000895d */ /* 0x004fea0003900000 */
[----:B------:R-:W2:Y:S02]  /*b730*/  @!P0 SYNCS.PHASECHK.TRANS64 P0, [R3+URZ+0xf0], R0 ;  /* 0x0000f000030085a7 */ /* 0x000ea400080010ff */
[----:B--2---:R-:W-:Y:S05]  /*b740*/  @!P0 BRA `(.L_x_151) ;  /* 0xfffffffc00f08947 */ /* 0x004fea000383ffff */
[----:B------:R-:W-:Y:S05]  /*b750*/  BRA `(.L_x_152) ;  /* 0xffffff7800e87947 */ /* 0x000fea000383ffff */
.L_x_60:
[----:B------:R-:W-:Y:S07]  /*b760*/  MOV R0, UR7 ;  /* 0x0000000700007c02 */ /* 0x000fee0008000f00 */
.L_x_153:
[----:B-1----:R1:W2:Y:S02]  /*b770*/  SYNCS.PHASECHK.TRANS64.TRYWAIT P0, [R0+URZ], R3 ;  /* 0x00000003000075a7 */ /* 0x0022a400080011ff */
[----:B--2---:R-:W-:Y:S05]  /*b780*/  @!P0 NANOSLEEP.SYNCS 0x989680 ;  /* 0x009896800000895d */ /* 0x004fea0003900000 */
[----:B------:R-:W2:Y:S02]  /*b790*/  @!P0 SYNCS.PHASECHK.TRANS64 P0, [R0+URZ], R3 ;  /* 0x00000003000085a7 */ /* 0x000ea400080010ff */
[----:B--2---:R-:W-:Y:S05]  /*b7a0*/  @!P0 BRA `(.L_x_153) ;  /* 0xfffffffc00f08947 */ /* 0x004fea000383ffff */
[----:B------:R-:W-:Y:S05]  /*b7b0*/  BRA `(.L_x_59) ;  /* 0xffffff7c00047947 */ /* 0x000fea000383ffff */
.L_x_63:
[----:B------:R-:W-:-:S07]  /*b7c0*/  MOV R0, UR5 ;  /* 0x0000000500007c02 */ /* 0x000fce0008000f00 */
.L_x_154:
[----:B--2---:R2:W3:Y:S02]  /*b7d0*/  SYNCS.PHASECHK.TRANS64.TRYWAIT P0, [R0+URZ], R3 ;  /* 0x00000003000075a7 */ /* 0x0044e400080011ff */
[----:B---3--:R-:W-:Y:S05]  /*b7e0*/  @!P0 NANOSLEEP.SYNCS 0x989680 ;  /* 0x009896800000895d */ /* 0x008fea0003900000 */
[----:B------:R-:W3:Y:S02]  /*b7f0*/  @!P0 SYNCS.PHASECHK.TRANS64 P0, [R0+URZ], R3 ;  /* 0x00000003000085a7 */ /* 0x000ee400080010ff */
[----:B---3--:R-:W-:Y:S05]  /*b800*/  @!P0 BRA `(.L_x_154) ;  /* 0xfffffffc00f08947 */ /* 0x008fea000383ffff */
[----:B------:R-:W-:Y:S05]  /*b810*/  BRA `(.L_x_155) ;  /* 0xffffff7c00b87947 */ /* 0x000fea000383ffff */
.L_x_64:
[----:B------:R-:W-:-:S07]  /*b820*/  MOV R0, UR7 ;  /* 0x0000000700007c02 */ /* 0x000fce0008000f00 */
.L_x_156:
[----:B--2---:R2:W3:Y:S02]  /*b830*/  SYNCS.PHASECHK.TRANS64.TRYWAIT P0, [R0+URZ], R3 ;  /* 0x00000003000075a7 */ /* 0x0044e400080011ff */
[----:B---3--:R-:W-:Y:S05]  /*b840*/  @!P0 NANOSLEEP.SYNCS 0x989680 ;  /* 0x009896800000895d */ /* 0x008fea0003900000 */
[----:B------:R-:W3:Y:S02]  /*b850*/  @!P0 SYNCS.PHASECHK.TRANS64 P0, [R0+URZ], R3 ;  /* 0x00000003000085a7 */ /* 0x000ee400080010ff */
[----:B---3--:R-:W-:Y:S05]  /*b860*/  @!P0 BRA `(.L_x_156) ;  /* 0xfffffffc00f08947 */ /* 0x008fea000383ffff */
[----:B------:R-:W-:Y:S05]  /*b870*/  BRA `(.L_x_157) ;  /* 0xffffff7c00c47947 */ /* 0x000fea000383ffff */
.L_x_69:
[----:B--2---:R2:W3:Y:S02]  /*b880*/  SYNCS.PHASECHK.TRANS64.TRYWAIT P0, [R0+URZ+0xc0], R3 ;  /* 0x0000c003000075a7 */ /* 0x0044e400080011ff */
[----:B---3--:R-:W-:Y:S05]  /*b890*/  @!P0 NANOSLEEP.SYNCS 0x989680 ;  /* 0x009896800000895d */ /* 0x008fea0003900000 */
[----:B------:R-:W3:Y:S02]  /*b8a0*/  @!P0 SYNCS.PHASECHK.TRANS64 P0, [R0+URZ+0xc0], R3 ;  /* 0x0000c003000085a7 */ /* 0x000ee400080010ff */
[----:B---3--:R-:W-:Y:S05]  /*b8b0*/  @!P0 BRA `(.L_x_69) ;  /* 0xfffffffc00f08947 */ /* 0x008fea000383ffff */
[----:B------:R-:W-:Y:S05]  /*b8c0*/  BRA `(.L_x_158) ;  /* 0xffffff8000d07947 */ /* 0x000fea000383ffff */
.L_x_72:
[----:B------:R-:W-:Y:S07]  /*b8d0*/  MOV R0, UR7 ;  /* 0x0000000700007c02 */ /* 0x000fee0008000f00 */
.L_x_159:
[----:B--2---:R2:W3:Y:S02]  /*b8e0*/  SYNCS.PHASECHK.TRANS64.TRYWAIT P0, [R0+URZ+0xb8], R3 ;  /* 0x0000b803000075a7 */ /* 0x0044e400080011ff */
[----:B---3--:R-:W-:Y:S05]  /*b8f0*/  @!P0 NANOSLEEP.SYNCS 0x989680 ;  /* 0x009896800000895d */ /* 0x008fea0003900000 */
[----:B------:R-:W3:Y:S02]  /*b900*/  @!P0 SYNCS.PHASECHK.TRANS64 P0, [R0+URZ+0xb8], R3 ;  /* 0x0000b803000085a7 */ /* 0x000ee400080010ff */
[----:B---3--:R-:W-:Y:S05]  /*b910*/  @!P0 BRA `(.L_x_159) ;  /* 0xfffffffc00f08947 */ /* 0x008fea000383ffff */
[----:B------:R-:W-:Y:S05]  /*b920*/  BRA `(.L_x_71) ;  /* 0xffffff8400b07947 */ /* 0x000fea000383ffff */
.L_x_75:
[----:B------:R-:W-:Y:S07]  /*b930*/  MOV R3, UR7 ;  /* 0x0000000700037c02 */ /* 0x000fee0008000f00 */
.L_x_160:
[----:B-1----:R1:W2:Y:S02]  /*b940*/  SYNCS.PHASECHK.TRANS64.TRYWAIT P0, [R3+URZ+0x90], R12 ;  /* 0x0000900c030075a7 */ /* 0x0022a400080011ff */
[----:B--2---:R-:W-:Y:S05]  /*b950*/  @!P0 NANOSLEEP.SYNCS 0x989680 ;  /* 0x009896800000895d */ /* 0x004fea0003900000 */
[----:B------:R-:W2:Y:S02]  /*b960*/  @!P0 SYNCS.PHASECHK.TRANS64 P0, [R3+URZ+0x90], R12 ;  /* 0x0000900c030085a7 */ /* 0x000ea400080010ff */
[----:B--2---:R-:W-:Y:S05]  /*b970*/  @!P0 BRA `(.L_x_160) ;  /* 0xfffffffc00f08947 */ /* 0x004fea000383ffff */
[----:B------:R-:W-:Y:S05]  /*b980*/  BRA `(.L_x_161) ;  /* 0xffffff8800287947 */ /* 0x000fea000383ffff */
.L_x_76:
[----:B-1----:R-:W-:Y:S07]  /*b990*/  MOV R3, UR7 ;  /* 0x0000000700037c02 */ /* 0x002fee0008000f00 */
.L_x_162:
[----:B-1----:R1:W2:Y:S02]  /*b9a0*/  SYNCS.PHASECHK.TRANS64.TRYWAIT P0, [R3+URZ+0x98], R12 ;  /* 0x0000980c030075a7 */ /* 0x0022a400080011ff */
[----:B--2---:R-:W-:Y:S05]  /*b9b0*/  @!P0 NANOSLEEP.SYNCS 0x989680 ;  /* 0x009896800000895d */ /* 0x004fea0003900000 */
[----:B------:R-:W2:Y:S02]  /*b9c0*/  @!P0 SYNCS.PHASECHK.TRANS64 P0, [R3+URZ+0x98], R12 ;  /* 0x0000980c030085a7 */ /* 0x000ea400080010ff */
[----:B--2---:R-:W-:Y:S05]  /*b9d0*/  @!P0 BRA `(.L_x_162) ;  /* 0xfffffffc00f08947 */ /* 0x004fea000383ffff */
[----:B------:R-:W-:Y:S05]  /*b9e0*/  BRA `(.L_x_163) ;  /* 0xffffff8800647947 */ /* 0x000fea000383ffff */
.L_x_77:
[----:B-1----:R-:W-:Y:S07]  /*b9f0*/  MOV R3, UR7 ;  /* 0x0000000700037c02 */ /* 0x002fee0008000f00 */
.L_x_164:
[----:B-1----:R1:W2:Y:S02]  /*ba00*/  SYNCS.PHASECHK.TRANS64.TRYWAIT P0, [R3+URZ+0xa0], R12 ;  /* 0x0000a00c030075a7 */ /* 0x0022a400080011ff */
[----:B--2---:R-:W-:Y:S05]  /*ba10*/  @!P0 NANOSLEEP.SYNCS 0x989680 ;  /* 0x009896800000895d */ /* 0x004fea0003900000 */
[----:B------:R-:W2:Y:S02]  /*ba20*/  @!P0 SYNCS.PHASECHK.TRANS64 P0, [R3+URZ+0xa0], R12 ;  /* 0x0000a00c030085a7 */ /* 0x000ea400080010ff */
[----:B--2---:R-:W-:Y:S05]  /*ba30*/  @!P0 BRA `(.L_x_164) ;  /* 0xfffffffc00f08947 */ /* 0x004fea000383ffff */
[----:B------:R-:W-:Y:S05]  /*ba40*/  BRA `(.L_x_165) ;  /* 0xffffff8800ac7947 */ /* 0x000fea000383ffff */
.L_x_78:
[----:B------:R-:W-:Y:S07]  /*ba50*/  MOV R3, UR7 ;  /* 0x0000000700037c02 */ /* 0x000fee0008000f00 */
.L_x_166:
[----:B-1----:R1:W2:Y:S02]  /*ba60*/  SYNCS.PHASECHK.TRANS64.TRYWAIT P0, [R3+URZ+0xa8], R12 ;  /* 0x0000a80c030075a7 */ /* 0x0022a400080011ff */
[----:B--2---:R-:W-:Y:S05]  /*ba70*/  @!P0 NANOSLEEP.SYNCS 0x989680 ;  /* 0x009896800000895d */ /* 0x004fea0003900000 */
[----:B------:R-:W2:Y:S02]  /*ba80*/  @!P0 SYNCS.PHASECHK.TRANS64 P0, [R3+URZ+0xa8], R12 ;  /* 0x0000a80c030085a7 */ /* 0x000ea400080010ff */
[----:B--2---:R-:W-:Y:S05]  /*ba90*/  @!P0 BRA `(.L_x_166) ;  /* 0xfffffffc00f08947 */ /* 0x004fea000383ffff */
[----:B------:R-:W-:Y:S05]  /*baa0*/  BRA `(.L_x_167) ;  /* 0xffffff8c00347947 */ /* 0x000fea000383ffff */
.L_x_80:
[----:B------:R-:W-:-:S07]  /*bab0*/  MOV R0, UR7 ;  /* 0x0000000700007c02 */ /* 0x000fce0008000f00 */
.L_x_168:
[----:B-1----:R1:W3:Y:S02]  /*bac0*/  SYNCS.PHASECHK.TRANS64.TRYWAIT P0, [R0+URZ+0x90], R3 ;  /* 0x00009003000075a7 */ /* 0x0022e400080011ff */
[----:B---3--:R-:W-:Y:S05]  /*bad0*/  @!P0 NANOSLEEP.SYNCS 0x989680 ;  /* 0x009896800000895d */ /* 0x008fea0003900000 */
[----:B------:R-:W3:Y:S02]  /*bae0*/  @!P0 SYNCS.PHASECHK.TRANS64 P0, [R0+URZ+0x90], R3 ;  /* 0x00009003000085a7 */ /* 0x000ee400080010ff */
[----:B---3--:R-:W-:Y:S05]  /*baf0*/  @!P0 BRA `(.L_x_168) ;  /* 0xfffffffc00f08947 */ /* 0x008fea000383ffff */
[----:B------:R-:W-:Y:S05]  /*bb00*/  BRA `(.L_x_169) ;  /* 0xffffff8c00a47947 */ /* 0x000fea000383ffff */
.L_x_81:
[----:B-1----:R-:W-:-:S07]  /*bb10*/  MOV R0, UR7 ;  /* 0x0000000700007c02 */ /* 0x002fce0008000f00 */
.L_x_170:
[----:B-1----:R1:W3:Y:S02]  /*bb20*/  SYNCS.PHASECHK.TRANS64.TRYWAIT P0, [R0+URZ+0x98], R3 ;  /* 0x00009803000075a7 */ /* 0x0022e400080011ff */
[----:B---3--:R-:W-:Y:S05]  /*bb30*/  @!P0 NANOSLEEP.SYNCS 0x989680 ;  /* 0x009896800000895d */ /* 0x008fea0003900000 */
[----:B------:R-:W3:Y:S02]  /*bb40*/  @!P0 SYNCS.PHASECHK.TRANS64 P0, [R0+URZ+0x98], R3 ;  /* 0x00009803000085a7 */ /* 0x000ee400080010ff */
[----:B---3--:R-:W-:Y:S05]  /*bb50*/  @!P0 BRA `(.L_x_170) ;  /* 0xfffffffc00f08947 */ /* 0x008fea000383ffff */
[----:B------:R-:W-:Y:S05]  /*bb60*/  BRA `(.L_x_171) ;  /* 0xffffff8c00947947 */ /* 0x000fea000383ffff */
.L_x_82:
[----:B-1----:R-:W-:-:S07]  /*bb70*/  MOV R0, UR7 ;  /* 0x0000000700007c02 */ /* 0x002fce0008000f00 */
.L_x_172:
[----:B-1----:R1:W3:Y:S02]  /*bb80*/  SYNCS.PHASECHK.TRANS64.TRYWAIT P0, [R0+URZ+0xa0], R3 ;  /* 0x0000a003000075a7 */ /* 0x0022e400080011ff */
[----:B---3--:R-:W-:Y:S05]  /*bb90*/  @!P0 NANOSLEEP.SYNCS 0x989680 ;  /* 0x009896800000895d */ /* 0x008fea0003900000 */
[----:B------:R-:W3:Y:S02]  /*bba0*/  @!P0 SYNCS.PHASECHK.TRANS64 P0, [R0+URZ+0xa0], R3 ;  /* 0x0000a003000085a7 */ /* 0x000ee400080010ff */
[----:B---3--:R-:W-:Y:S05]  /*bbb0*/  @!P0 BRA `(.L_x_172) ;  /* 0xfffffffc00f08947 */ /* 0x008fea000383ffff */
[----:B------:R-:W-:Y:S05]  /*bbc0*/  BRA `(.L_x_173) ;  /* 0xffffff8c00847947 */ /* 0x000fea000383ffff */
.L_x_84:
[----:B--2---:R2:W4:Y:S02]  /*bbd0*/  SYNCS.PHASECHK.TRANS64.TRYWAIT P0, [R0+URZ+0xc0], R3 ;  /* 0x0000c003000075a7 */ /* 0x00452400080011ff */
[----:B----4-:R-:W-:Y:S05]  /*bbe0*/  @!P0 NANOSLEEP.SYNCS 0x989680 ;  /* 0x009896800000895d */ /* 0x010fea0003900000 */
[----:B------:R-:W4:Y:S02]  /*bbf0*/  @!P0 SYNCS.PHASECHK.TRANS64 P0, [R0+URZ+0xc0], R3 ;  /* 0x0000c003000085a7 */ /* 0x000f2400080010ff */
[----:B----4-:R-:W-:Y:S05]  /*bc00*/  @!P0 BRA `(.L_x_84) ;  /* 0xfffffffc00f08947 */ /* 0x010fea000383ffff */
[----:B------:R-:W-:Y:S05]  /*bc10*/  BRA `(.L_x_174) ;  /* 0xffffff90004c7947 */ /* 0x000fea000383ffff */
.L_x_95:
[----:B-1----:R1:W3:Y:S02]  /*bc20*/  SYNCS.PHASECHK.TRANS64.TRYWAIT P1, [R3+URZ+0x70], R0 ;  /* 0x00007000030075a7 */ /* 0x0022e400080211ff */
[----:B---3--:R-:W-:Y:S05]  /*bc30*/  @!P1 NANOSLEEP.SYNCS 0x989680 ;  /* 0x009896800000995d */ /* 0x008fea0003900000 */
[----:B------:R-:W3:Y:S02]  /*bc40*/  @!P1 SYNCS.PHASECHK.TRANS64 P1, [R3+URZ+0x70], R0 ;  /* 0x00007000030095a7 */ /* 0x000ee400080210ff */
[----:B---3--:R-:W-:Y:S05]  /*bc50*/  @!P1 BRA `(.L_x_95) ;  /* 0xfffffffc00f09947 */ /* 0x008fea000383ffff */
[----:B------:R-:W-:Y:S05]  /*bc60*/  BRA `(.L_x_94) ;  /* 0xffffff9c00707947 */ /* 0x000fea000383ffff */
.L_x_97:
[----:B-1----:R1:W4:Y:S02]  /*bc70*/  SYNCS.PHASECHK.TRANS64.TRYWAIT P0, [R193+URZ+0xe0], R2 ;  /* 0x0000e002c10075a7 */ /* 0x00232400080011ff */
[----:B----4-:R-:W-:Y:S05]  /*bc80*/  @!P0 NANOSLEEP.SYNCS 0x989680 ;  /* 0x009896800000895d */ /* 0x010fea0003900000 */
[----:B------:R-:W4:Y:S02]  /*bc90*/  @!P0 SYNCS.PHASECHK.TRANS64 P0, [R193+URZ+0xe0], R2 ;  /* 0x0000e002c10085a7 */ /* 0x000f2400080010ff */
[----:B----4-:R-:W-:Y:S05]  /*bca0*/  @!P0 BRA `(.L_x_97) ;  /* 0xfffffffc00f08947 */ /* 0x010fea000383ffff */
[----:B------:R-:W-:Y:S05]  /*bcb0*/  BRA `(.L_x_96) ;  /* 0xffffff9c00cc7947 */ /* 0x000fea000383ffff */
.L_x_106:
[----:B--2---:R2:W3:Y:S02]  /*bcc0*/  SYNCS.PHASECHK.TRANS64.TRYWAIT P0, [R204+URZ+0x70], R3 ;  /* 0x00007003cc0075a7 */ /* 0x0044e400080011ff */
[----:B---3--:R-:W-:Y:S05]  /*bcd0*/  @!P0 NANOSLEEP.SYNCS 0x989680 ;  /* 0x009896800000895d */ /* 0x008fea0003900000 */
[----:B------:R-:W3:Y:S02]  /*bce0*/  @!P0 SYNCS.PHASECHK.TRANS64 P0, [R204+URZ+0x70], R3 ;  /* 0x00007003cc0085a7 */ /* 0x000ee400080010ff */
[----:B---3--:R-:W-:Y:S05]  /*bcf0*/  @!P0 BRA `(.L_x_106) ;  /* 0xfffffffc00f08947 */ /* 0x008fea000383ffff */
[----:B------:R-:W-:Y:S05]  /*bd00*/  BRA `(.L_x_105) ;  /* 0xffffffb000d87947 */ /* 0x000fea000383ffff */
.L_x_115:
[----:B--2---:R2:W3:Y:S02]  /*bd10*/  SYNCS.PHASECHK.TRANS64.TRYWAIT P0, [R0+URZ+0x70], R5 ;  /* 0x00007005000075a7 */ /* 0x0044e400080011ff */
[----:B---3--:R-:W-:Y:S05]  /*bd20*/  @!P0 NANOSLEEP.SYNCS 0x989680 ;  /* 0x009896800000895d */ /* 0x008fea0003900000 */
[----:B------:R-:W3:Y:S02]  /*bd30*/  @!P0 SYNCS.PHASECHK.TRANS64 P0, [R0+URZ+0x70], R5 ;  /* 0x00007005000085a7 */ /* 0x000ee400080010ff */
[----:B---3--:R-:W-:Y:S05]  /*bd40*/  @!P0 BRA `(.L_x_115) ;  /* 0xfffffffc00f08947 */ /* 0x008fea000383ffff */
[----:B------:R-:W-:Y:S05]  /*bd50*/  BRA `(.L_x_114) ;  /* 0xffffffc800307947 */ /* 0x000fea000383ffff */
.L_x_124:
[----:B--2---:R2:W3:Y:S02]  /*bd60*/  SYNCS.PHASECHK.TRANS64.TRYWAIT P0, [R0+URZ+0x70], R3 ;  /* 0x00007003000075a7 */ /* 0x0044e400080011ff */
[----:B---3--:R-:W-:Y:S05]  /*bd70*/  @!P0 NANOSLEEP.SYNCS 0x989680 ;  /* 0x009896800000895d */ /* 0x008fea0003900000 */
[----:B------:R-:W3:Y:S02]  /*bd80*/  @!P0 SYNCS.PHASECHK.TRANS64 P0, [R0+URZ+0x70], R3 ;  /* 0x00007003000085a7 */ /* 0x000ee400080010ff */
[----:B---3--:R-:W-:Y:S05]  /*bd90*/  @!P0 BRA `(.L_x_124) ;  /* 0xfffffffc00f08947 */ /* 0x008fea000383ffff */
[----:B------:R-:W-:Y:S05]  /*bda0*/  BRA `(.L_x_123) ;  /* 0xffffffdc00947947 */ /* 0x000fea000383ffff */
        .weak           $__internal_0_$__cuda_sm10x_tcgen05_guardrail_trap_col_being_dealloced_not_returned_by_alloc
        .type           $__internal_0_$__cuda_sm10x_tcgen05_guardrail_trap_col_being_dealloced_not_returned_by_alloc,@function
        .size           $__internal_0_$__cuda_sm10x_tcgen05_guardrail_trap_col_being_dealloced_not_returned_by_alloc,($__internal_1_$__cuda_sm10x_tcgen05_guardrail_trap_phase_invalid_during_alloc - $__internal_0_$__cuda_sm10x_tcgen05_guardrail_trap_col_being_dealloced_not_returned_by_alloc)
$__internal_0_$__cuda_sm10x_tcgen05_guardrail_trap_col_being_dealloced_not_returned_by_alloc:
[----:B------:R-:W-:Y:S05]  /*bdb0*/  BPT.TRAP 0x1 ;  /* 0x000000040000795c */ /* 0x000fea0000300000 */
[----:B------:R-:W-:-:S04]  /*bdc0*/  HFMA2 R3, -RZ, RZ, 0, 0 ;  /* 0x00000000ff037431 */ /* 0x000fc800000001ff */
[----:B------:R-:W-:Y:S05]  /*bdd0*/  RET.REL.NODEC R2 `(_ZN7cutlass13device_kernelINS_4gemm6kernel13GemmUniversalIN4cute5tupleIJiiiiEEENS1_10collective13CollectiveMmaINS1_35MainloopSm100TmaUmmaWarpSpecializedILi7ELi2ELi2ENS5_IJNS4_1CILi1EEESB_SB_EEEEENS5_IJNSA_ILi128EEENSA_ILi256EEENSA_ILi64EEEEEENS_12float_e5m2_tENS5_IJSB_llEEESI_SJ_NS4_8TiledMMAINS4_8MMA_AtomIJNS4_10MMA_TraitsINS4_19SM100_MMA_F8F6F4_SSEJSI_SI_fSE_SF_NS4_17integral_constantINS4_4UMMA5MajorELSQ_1EEESR_NSO_INSP_7ScaleInELSS_0EEEST_EEEEEENS4_6LayoutISC_NS5_IJNSA_ILi0EEESX_SX_EEEEENS5_IJNS4_10UnderscoreES10_S10_EEEEENS4_13SM90_TMA_LOADENS4_14ComposedLayoutINS4_7SwizzleILi3ELi4ELi3EEENS4_18smem_ptr_flag_bitsILi8EEENSW_INS5_IJSE_NSA_ILi8EEEEEENS5_IJSB_SE_EEEEEEEvNS4_8identityES13_S1D_vS1E_EENS_8epilogue10collective18CollectiveEpilogueINS1G_23Sm100TmaWarpSpecializedILi4ELi2ELi64ELb0ELb0EEEJSH_NS5_IJNSW_ISE_SB_EENSW_ISG_SB_EEEEESI_NS5_IJlSB_lEEESI_S1O_NS1G_6fusion15FusionCallbacksIS1K_NS1P_17LinearCombinationISI_fSI_fLNS_15FloatRoundStyleE2EEESH_S1N_JEEENS4_5SM1004TMEM4LOAD26SM100_TMEM_LOAD_32dp32b64xES13_NS14_INS15_ILi2ELi4ELi3EEES18_NSW_INS5_IJS19_SG_EEENS5_IJSG_SB_EEEEEEENS4_39AutoVectorizingCopyWithAssumedAlignmentILi128EEENS4_14SM90_TMA_STOREES23_S25_S25_EEEvvEEEEvNT_6ParamsE) ;  /* 0xffffff4002887950 */ /* 0x000fea0003c3ffff */
        .weak           $__internal_1_$__cuda_sm10x_tcgen05_guardrail_trap_phase_invalid_during_alloc
        .type           $__internal_1_$__cuda_sm10x_tcgen05_guardrail_trap_phase_invalid_during_alloc,@function
        .size           $__internal_1_$__cuda_sm10x_tcgen05_guardrail_trap_phase_invalid_during_alloc,($__internal_2_$__cuda_sm10x_tcgen05_guardrail_trap_unallocated_columns_being_dealloced - $__internal_1_$__cuda_sm10x_tcgen05_guardrail_trap_phase_invalid_during_alloc)
$__internal_1_$__cuda_sm10x_tcgen05_guardrail_trap_phase_invalid_during_alloc:
[----:B------:R-:W-:Y:S05]  /*bde0*/  BPT.TRAP 0x1 ;  /* 0x000000040000795c */ /* 0x000fea0000300000 */
[----:B------:R-:W-:-:S04]  /*bdf0*/  MOV R3, 0x0 ;  /* 0x0000000000037802 */ /* 0x000fc80000000f00 */
[----:B------:R-:W-:Y:S05]  /*be00*/  RET.REL.NODEC R2 `(_ZN7cutlass13device_kernelINS_4gemm6kernel13GemmUniversalIN4cute5tupleIJiiiiEEENS1_10collective13CollectiveMmaINS1_35MainloopSm100TmaUmmaWarpSpecializedILi7ELi2ELi2ENS5_IJNS4_1CILi1EEESB_SB_EEEEENS5_IJNSA_ILi128EEENSA_ILi256EEENSA_ILi64EEEEEENS_12float_e5m2_tENS5_IJSB_llEEESI_SJ_NS4_8TiledMMAINS4_8MMA_AtomIJNS4_10MMA_TraitsINS4_19SM100_MMA_F8F6F4_SSEJSI_SI_fSE_SF_NS4_17integral_constantINS4_4UMMA5MajorELSQ_1EEESR_NSO_INSP_7ScaleInELSS_0EEEST_EEEEEENS4_6LayoutISC_NS5_IJNSA_ILi0EEESX_SX_EEEEENS5_IJNS4_10UnderscoreES10_S10_EEEEENS4_13SM90_TMA_LOADENS4_14ComposedLayoutINS4_7SwizzleILi3ELi4ELi3EEENS4_18smem_ptr_flag_bitsILi8EEENSW_INS5_IJSE_NSA_ILi8EEEEEENS5_IJSB_SE_EEEEEEEvNS4_8identityES13_S1D_vS1E_EENS_8epilogue10collective18CollectiveEpilogueINS1G_23Sm100TmaWarpSpecializedILi4ELi2ELi64ELb0ELb0EEEJSH_NS5_IJNSW_ISE_SB_EENSW_ISG_SB_EEEEESI_NS5_IJlSB_lEEESI_S1O_NS1G_6fusion15FusionCallbacksIS1K_NS1P_17LinearCombinationISI_fSI_fLNS_15FloatRoundStyleE2EEESH_S1N_JEEENS4_5SM1004TMEM4LOAD26SM100_TMEM_LOAD_32dp32b64xES13_NS14_INS15_ILi2ELi4ELi3EEES18_NSW_INS5_IJS19_SG_EEENS5_IJSG_SB_EEEEEEENS4_39AutoVectorizingCopyWithAssumedAlignmentILi128EEENS4_14SM90_TMA_STOREES23_S25_S25_EEEvvEEEEvNT_6ParamsE) ;  /* 0xffffff40027c7950 */ /* 0x000fea0003c3ffff */
        .weak           $__internal_2_$__cuda_sm10x_tcgen05_guardrail_trap_unallocated_columns_being_dealloced
        .type           $__internal_2_$__cuda_sm10x_tcgen05_guardrail_trap_unallocated_columns_being_dealloced,@function
        .size           $__internal_2_$__cuda_sm10x_tcgen05_guardrail_trap_unallocated_columns_being_dealloced,(.L_x_176 - $__internal_2_$__cuda_sm10x_tcgen05_guardrail_trap_unallocated_columns_being_dealloced)
$__internal_2_$__cuda_sm10x_tcgen05_guardrail_trap_unallocated_columns_being_dealloced:
[----:B------:R-:W-:Y:S05]  /*be10*/  BPT.TRAP 0x1 ;  /* 0x000000040000795c */ /* 0x000fea0000300000 */
[----:B------:R-:W-:-:S04]  /*be20*/  HFMA2 R3, -RZ, RZ, 0, 0 ;  /* 0x00000000ff037431 */ /* 0x000fc800000001ff */
[----:B------:R-:W-:Y:S05]  /*be30*/  RET.REL.NODEC R2 `(_ZN7cutlass13device_kernelINS_4gemm6kernel13GemmUniversalIN4cute5tupleIJiiiiEEENS1_10collective13CollectiveMmaINS1_35MainloopSm100TmaUmmaWarpSpecializedILi7ELi2ELi2ENS5_IJNS4_1CILi1EEESB_SB_EEEEENS5_IJNSA_ILi128EEENSA_ILi256EEENSA_ILi64EEEEEENS_12float_e5m2_tENS5_IJSB_llEEESI_SJ_NS4_8TiledMMAINS4_8MMA_AtomIJNS4_10MMA_TraitsINS4_19SM100_MMA_F8F6F4_SSEJSI_SI_fSE_SF_NS4_17integral_constantINS4_4UMMA5MajorELSQ_1EEESR_NSO_INSP_7ScaleInELSS_0EEEST_EEEEEENS4_6LayoutISC_NS5_IJNSA_ILi0EEESX_SX_EEEEENS5_IJNS4_10UnderscoreES10_S10_EEEEENS4_13SM90_TMA_LOADENS4_14ComposedLayoutINS4_7SwizzleILi3ELi4ELi3EEENS4_18smem_ptr_flag_bitsILi8EEENSW_INS5_IJSE_NSA_ILi8EEEEEENS5_IJSB_SE_EEEEEEEvNS4_8identityES13_S1D_vS1E_EENS_8epilogue10collective18CollectiveEpilogueINS1G_23Sm100TmaWarpSpecializedILi4ELi2ELi64ELb0ELb0EEEJSH_NS5_IJNSW_ISE_SB_EENSW_ISG_SB_EEEEESI_NS5_IJlSB_lEEESI_S1O_NS1G_6fusion15FusionCallbacksIS1K_NS1P_17LinearCombinationISI_fSI_fLNS_15FloatRoundStyleE2EEESH_S1N_JEEENS4_5SM1004TMEM4LOAD26SM100_TMEM_LOAD_32dp32b64xES13_NS14_INS15_ILi2ELi4ELi3EEES18_NSW_INS5_IJS19_SG_EEENS5_IJSG_SB_EEEEEEENS4_39AutoVectorizingCopyWithAssumedAlignmentILi128EEENS4_14SM90_TMA_STOREES23_S25_S25_EEEvvEEEEvNT_6ParamsE) ;  /* 0xffffff4002707950 */ /* 0x000fea0003c3ffff */
.L_x_175:
[----:B------:R-:W-:-:S00]  /*be40*/  BRA `(.L_x_175) ;  /* 0xfffffffc00fc7947 */ /* 0x000fc0000383ffff */
[----:B------:R-:W-:-:S00]  /*be50*/  NOP ;  /* 0x0000000000007918 */ /* 0x000fc00000000000 */
        /* <DEDUP_REMOVED lines=10> */
.L_x_176:


//--------------------- .nv.global.init           --------------------------
	.section	.nv.global.init,"aw",@progbits
.nv.global.init:
	.type		$str$27,@object
	.size		$str$27,($str$28 - $str$27)
$str$27:
        /*0000*/ 	.byte	0x28, 0x61, 0x64, 0x64, 0x72, 0x65, 0x73, 0x73, 0x20, 0x26, 0x20, 0x6d, 0x61, 0x73, 0x6b, 0x29
        /*0010*/ 	.byte	0x20, 0x3d, 0x3d, 0x20, 0x30, 0x00
	.type		$str$28,@object
	.size		$str$28,($str$26 - $str$28)
$str$28:
        /*0016*/ 	.byte	0x2f, 0x74, 0x6d, 0x70, 0x2f, 0x63, 0x75, 0x74, 0x6c, 0x61, 0x73, 0x73, 0x5f, 0x73, 0x77, 0x65
        /*0026*/ 	.byte	0x65, 0x70, 0x5f, 0x73, 0x72, 0x63, 0x2f, 0x69, 0x6e, 0x63, 0x6c, 0x75, 0x64, 0x65, 0x2f, 0x63
        /*0036*/ 	.byte	0x75, 0x74, 0x65, 0x2f, 0x70, 0x6f, 0x69, 0x6e, 0x74, 0x65, 0x72, 0x5f, 0x66, 0x6c, 0x61, 0x67
        /*0046*/ 	.byte	0x67, 0x65, 0x64, 0x2e, 0x68, 0x70, 0x70, 0x00
	.type		$str$26,@object
	.size		$str$26,($str$25 - $str$26)
$str$26:
        /*004e*/ 	.byte	0x2f, 0x74, 0x6d, 0x70, 0x2f, 0x63, 0x75, 0x74, 0x6c, 0x61, 0x73, 0x73, 0x5f, 0x73, 0x77, 0x65
        /*005e*/ 	.byte	0x65, 0x70, 0x5f, 0x73, 0x72, 0x63, 0x2f, 0x69, 0x6e, 0x63, 0x6c, 0x75, 0x64, 0x65, 0x2f, 0x63
        /*006e*/ 	.byte	0x75, 0x74, 0x65, 0x2f, 0x61, 0x74, 0x6f, 0x6d, 0x2f, 0x63, 0x6f, 0x70, 0x79, 0x5f, 0x74, 0x72
        /*007e*/ 	.byte	0x61, 0x69, 0x74, 0x73, 0x5f, 0x73, 0x6d, 0x31, 0x30, 0x30, 0x2e, 0x68, 0x70, 0x70, 0x00
	.type		$str$25,@object
	.size		$str$25,(__unnamed_1 - $str$25)
$str$25:
        /*008d*/ 	.byte	0x28, 0x28, 0x75, 0x69, 0x6e, 0x74, 0x33, 0x32, 0x5f, 0x74, 0x28, 0x74, 0x68, 0x72, 0x65, 0x61
        /*009d*/ 	.byte	0x64, 0x49, 0x64, 0x78, 0x2e, 0x78, 0x29, 0x20, 0x2f, 0x20, 0x33, 0x32, 0x29, 0x20, 0x25, 0x20
        /*00ad*/ 	.byte	0x34, 0x29, 0x20, 0x3d, 0x3d, 0x20, 0x28, 0x28, 0x28, 0x74, 0x6d, 0x65, 0x6d, 0x5f, 0x61, 0x64
        /*00bd*/ 	.byte	0x64, 0x72, 0x20, 0x3e, 0x3e, 0x20, 0x31, 0x36, 0x29, 0x20, 0x2f, 0x20, 0x33, 0x32, 0x29, 0x20
        /*00cd*/ 	.byte	0x25, 0x20, 0x34, 0x29, 0x00
	.type		__unnamed_1,@object
	.size		__unnamed_1,(__unnamed_2 - __unnamed_1)
__unnamed_1:
        /*00d2*/ 	.byte	0x61, 0x75, 0x74, 0x6f, 0x20, 0x63, 0x75, 0x74, 0x65, 0x3a, 0x3a, 0x61, 0x73, 0x5f, 0x70, 0x6f
        /* <DEDUP_REMOVED lines=24> */
        /*0262*/ 	.byte	0x43, 0x3c, 0x38, 0x31, 0x39, 0x32, 0x3e, 0x3e, 0x3e, 0x3e, 0x5d, 0x00
	.type		__unnamed_2,@object
	.size		__unnamed_2,(__unnamed_3 - __unnamed_2)
__unnamed_2:
        /* <DEDUP_REMOVED lines=26> */
	.type		__unnamed_3,@object
	.size		__unnamed_3,(.L_3 - __unnamed_3)
__unnamed_3:
        /* <DEDUP_REMOVED lines=42> */
        /*06aa*/ 	.byte	0x3e, 0x3e, 0x3e, 0x3e, 0x5d, 0x00
.L_3:


//--------------------- .nv.shared._ZN7cutlass13device_kernelINS_4gemm6kernel13GemmUniversalIN4cute5tupleIJiiiiEEENS1_10collective13CollectiveMmaINS1_35MainloopSm100TmaUmmaWarpSpecializedILi7ELi2ELi2ENS5_IJNS4_1CILi1EEESB_SB_EEEEENS5_IJNSA_ILi128EEENSA_ILi256EEENSA_ILi64EEEEEENS_12float_e5m2_tENS5_IJSB_llEEESI_SJ_NS4_8TiledMMAINS4_8MMA_AtomIJNS4_10MMA_TraitsINS4_19SM100_MMA_F8F6F4_SSEJSI_SI_fSE_SF_NS4_17integral_constantINS4_4UMMA5MajorELSQ_1EEESR_NSO_INSP_7ScaleInELSS_0EEEST_EEEEEENS4_6LayoutISC_NS5_IJNSA_ILi0EEESX_SX_EEEEENS5_IJNS4_10UnderscoreES10_S10_EEEEENS4_13SM90_TMA_LOADENS4_14ComposedLayoutINS4_7SwizzleILi3ELi4ELi3EEENS4_18smem_ptr_flag_bitsILi8EEENSW_INS5_IJSE_NSA_ILi8EEEEEENS5_IJSB_SE_EEEEEEEvNS4_8identityES13_S1D_vS1E_EENS_8epilogue10collective18CollectiveEpilogueINS1G_23Sm100TmaWarpSpecializedILi4ELi2ELi64ELb0ELb0EEEJSH_NS5_IJNSW_ISE_SB_EENSW_ISG_SB_EEEEESI_NS5_IJlSB_lEEESI_S1O_NS1G_6fusion15FusionCallbacksIS1K_NS1P_17LinearCombinationISI_fSI_fLNS_15FloatRoundStyleE2EEESH_S1N_JEEENS4_5SM1004TMEM4LOAD26SM100_TMEM_LOAD_32dp32b64xES13_NS14_INS15_ILi2ELi4ELi3EEES18_NSW_INS5_IJS19_SG_EEENS5_IJSG_SB_EEEEEEENS4_39AutoVectorizingCopyWithAssumedAlignmentILi128EEENS4_14SM90_TMA_STOREES23_S25_S25_EEEvvEEEEvNT_6ParamsE --------------------------
	.section	.nv.shared._ZN7cutlass13device_kernelINS_4gemm6kernel13GemmUniversalIN4cute5tupleIJiiiiEEENS1_10collective13CollectiveMmaINS1_35MainloopSm100TmaUmmaWarpSpecializedILi7ELi2ELi2ENS5_IJNS4_1CILi1EEESB_SB_EEEEENS5_IJNSA_ILi128EEENSA_ILi256EEENSA_ILi64EEEEEENS_12float_e5m2_tENS5_IJSB_llEEESI_SJ_NS4_8TiledMMAINS4_8MMA_AtomIJNS4_10MMA_TraitsINS4_19SM100_MMA_F8F6F4_SSEJSI_SI_fSE_SF_NS4_17integral_constantINS4_4UMMA5MajorELSQ_1EEESR_NSO_INSP_7ScaleInELSS_0EEEST_EEEEEENS4_6LayoutISC_NS5_IJNSA_ILi0EEESX_SX_EEEEENS5_IJNS4_10UnderscoreES10_S10_EEEEENS4_13SM90_TMA_LOADENS4_14ComposedLayoutINS4_7SwizzleILi3ELi4ELi3EEENS4_18smem_ptr_flag_bitsILi8EEENSW_INS5_IJSE_NSA_ILi8EEEEEENS5_IJSB_SE_EEEEEEEvNS4_8identityES13_S1D_vS1E_EENS_8epilogue10collective18CollectiveEpilogueINS1G_23Sm100TmaWarpSpecializedILi4ELi2ELi64ELb0ELb0EEEJSH_NS5_IJNSW_ISE_SB_EENSW_ISG_SB_EEEEESI_NS5_IJlSB_lEEESI_S1O_NS1G_6fusion15FusionCallbacksIS1K_NS1P_17LinearCombinationISI_fSI_fLNS_15FloatRoundStyleE2EEESH_S1N_JEEENS4_5SM1004TMEM4LOAD26SM100_TMEM_LOAD_32dp32b64xES13_NS14_INS15_ILi2ELi4ELi3EEES18_NSW_INS5_IJS19_SG_EEENS5_IJSG_SB_EEEEEEENS4_39AutoVectorizingCopyWithAssumedAlignmentILi128EEENS4_14SM90_TMA_STOREES23_S25_S25_EEEvvEEEEvNT_6ParamsE,"aw",@nobits
	.sectionflags	@""
	.align	16
	.zero		1024


//--------------------- .nv.shared.reserved.0     --------------------------
	.section	.nv.shared.reserved.0,"aw",@nobits
	.weak		__nv_reservedSMEM_offset_0_alias
	.size		__nv_reservedSMEM_offset_0_alias, 0, 64
	.other		__nv_reservedSMEM_offset_0_alias,@"STO_CUDA_RESERVED_SHARED STV_DEFAULT"
__nv_reservedSMEM_offset_0_alias:
	.zero		0
.nv.shared.reserved.0:
	.zero		64
	.weak		__nv_reservedSMEM_tcgen05_partition
	.type		__nv_reservedSMEM_tcgen05_partition,@object
	.size		__nv_reservedSMEM_tcgen05_partition,(.L_0 - __nv_reservedSMEM_tcgen05_partition)
__nv_reservedSMEM_tcgen05_partition:
	.zero		32
.L_0:


//--------------------- .nv.global                --------------------------
	.section	.nv.global,"aw",@nobits
.nv.global:
	.type		_ZN40_INTERNAL_658b7403_4_k_cu_c6926c1d_358504cute1_E,@object
	.size		_ZN40_INTERNAL_658b7403_4_k_cu_c6926c1d_358504cute1_E,(_ZN40_INTERNAL_658b7403_4_k_cu_c6926c1d_358504cuda3std3__45__cpo6cbeginE - _ZN40_INTERNAL_658b7403_4_k_cu_c6926c1d_358504cute1_E)
_ZN40_INTERNAL_658b7403_4_k_cu_c6926c1d_358504cute1_E:
	.zero		1
	.type		_ZN40_INTERNAL_658b7403_4_k_cu_c6926c1d_358504cuda3std3__45__cpo6cbeginE,@object
	.size		_ZN40_INTERNAL_658b7403_4_k_cu_c6926c1d_358504cuda3std3__45__cpo6cbeginE,(_ZN40_INTERNAL_658b7403_4_k_cu_c6926c1d_358504cuda3std3__48in_placeE - _ZN40_INTERNAL_658b7403_4_k_cu_c6926c1d_358504cuda3std3__45__cpo6cbeginE)
_ZN40_INTERNAL_658b7403_4_k_cu_c6926c1d_358504cuda3std3__45__cpo6cbeginE:
	.zero		1
	.type		_ZN40_INTERNAL_658b7403_4_k_cu_c6926c1d_358504cuda3std3__48in_placeE,@object
	.size		_ZN40_INTERNAL_658b7403_4_k_cu_c6926c1d_358504cuda3std3__48in_placeE,(_ZN40_INTERNAL_658b7403_4_k_cu_c6926c1d_358504cuda3std6ranges3__45__cpo9iter_moveE - _ZN40_INTERNAL_658b7403_4_k_cu_c6926c1d_358504cuda3std3__48in_placeE)
_ZN40_INTERNAL_658b7403_4_k_cu_c6926c1d_358504cuda3std3__48in_placeE:
	.zero		1
	.type		_ZN40_INTERNAL_658b7403_4_k_cu_c6926c1d_358504cuda3std6ranges3__45__cpo9iter_moveE,@object
	.size		_ZN40_INTERNAL_658b7403_4_k_cu_c6926c1d_358504cuda3std6ranges3__45__cpo9iter_moveE,(_ZN40_INTERNAL_658b7403_4_k_cu_c6926c1d_358504cuda3std3__45__cpo5beginE - _ZN40_INTERNAL_658b7403_4_k_cu_c6926c1d_358504cuda3std6ranges3__45__cpo9iter_moveE)
_ZN40_INTERNAL_658b7403_4_k_cu_c6926c1d_358504cuda3std6ranges3__45__cpo9iter_moveE:
	.zero		1
	.type		_ZN40_INTERNAL_658b7403_4_k_cu_c6926c1d_358504cuda3std3__45__cpo5beginE,@object
	.size		_ZN40_INTERNAL_658b7403_4_k_cu_c6926c1d_358504cuda3std3__45__cpo5beginE,(_ZN40_INTERNAL_658b7403_4_k_cu_c6926c1d_358504cuda3std3__442_GLOBAL__N__658b7403_4_k_cu_c6926c1d_358506ignoreE - _ZN40_INTERNAL_658b7403_4_k_cu_c6926c1d_358504cuda3std3__45__cpo5beginE)
_ZN40_INTERNAL_658b7403_4_k_cu_c6926c1d_358504cuda3std3__45__cpo5beginE:
	.zero		1
	.type		_ZN40_INTERNAL_658b7403_4_k_cu_c6926c1d_358504cuda3std3__442_GLOBAL__N__658b7403_4_k_cu_c6926c1d_358506ignoreE,@object
	.size		_ZN40_INTERNAL_658b7403_4_k_cu_c6926c1d_358504cuda3std3__442_GLOBAL__N__658b7403_4_k_cu_c6926c1d_358506ignoreE,(_ZN40_INTERNAL_658b7403_4_k_cu_c6926c1d_358504cute7productE - _ZN40_INTERNAL_658b7403_4_k_cu_c6926c1d_358504cuda3std3__442_GLOBAL__N__658b7403_4_k_cu_c6926c1d_358506ignoreE)
_ZN40_INTERNAL_658b7403_4_k_cu_c6926c1d_358504cuda3std3__442_GLOBAL__N__658b7403_4_k_cu_c6926c1d_358506ignoreE:
	.zero		1
	.type		_ZN40_INTERNAL_658b7403_4_k_cu_c6926c1d_358504cute7productE,@object
	.size		_ZN40_INTERNAL_658b7403_4_k_cu_c6926c1d_358504cute7productE,(_ZN40_INTERNAL_658b7403_4_k_cu_c6926c1d_358504cuda3std3__45__cpo3endE - _ZN40_INTERNAL_658b7403_4_k_cu_c6926c1d_358504cute7productE)
_ZN40_INTERNAL_658b7403_4_k_cu_c6926c1d_358504cute7productE:
	.zero		1
	.type		_ZN40_INTERNAL_658b7403_4_k_cu_c6926c1d_358504cuda3std3__45__cpo3endE,@object
	.size		_ZN40_INTERNAL_658b7403_4_k_cu_c6926c1d_358504cuda3std3__45__cpo3endE,(_ZN40_INTERNAL_658b7403_4_k_cu_c6926c1d_358504cuda3std3__419piecewise_constructE - _ZN40_INTERNAL_658b7403_4_k_cu_c6926c1d_358504cuda3std3__45__cpo3endE)
_ZN40_INTERNAL_658b7403_4_k_cu_c6926c1d_358504cuda3std3__45__cpo3endE:
	.zero		1
	.type		_ZN40_INTERNAL_658b7403_4_k_cu_c6926c1d_358504cuda3std3__419piecewise_constructE,@object
	.size		_ZN40_INTERNAL_658b7403_4_k_cu_c6926c1d_358504cuda3std3__419piecewise_constructE,(_ZN40_INTERNAL_658b7403_4_k_cu_c6926c1d_358504cuda3std3__45__cpo4cendE - _ZN40_INTERNAL_658b7403_4_k_cu_c6926c1d_358504cuda3std3__419piecewise_constructE)
_ZN40_INTERNAL_658b7403_4_k_cu_c6926c1d_358504cuda3std3__419piecewise_constructE:
	.zero		1
	.type		_ZN40_INTERNAL_658b7403_4_k_cu_c6926c1d_358504cuda3std3__45__cpo4cendE,@object
	.size		_ZN40_INTERNAL_658b7403_4_k_cu_c6926c1d_358504cuda3std3__45__cpo4cendE,(_ZN40_INTERNAL_658b7403_4_k_cu_c6926c1d_358504cuda3std6ranges3__45__cpo4swapE - _ZN40_INTERNAL_658b7403_4_k_cu_c6926c1d_358504cuda3std3__45__cpo4cendE)
_ZN40_INTERNAL_658b7403_4_k_cu_c6926c1d_358504cuda3std3__45__cpo4cendE:
	.zero		1
	.type		_ZN40_INTERNAL_658b7403_4_k_cu_c6926c1d_358504cuda3std6ranges3__45__cpo4swapE,@object
	.size		_ZN40_INTERNAL_658b7403_4_k_cu_c6926c1d_358504cuda3std6ranges3__45__cpo4swapE,(.L_11 - _ZN40_INTERNAL_658b7403_4_k_cu_c6926c1d_358504cuda3std6ranges3__45__cpo4swapE)
_ZN40_INTERNAL_658b7403_4_k_cu_c6926c1d_358504cuda3std6ranges3__45__cpo4swapE:
	.zero		1
.L_11:


//--------------------- .nv.constant0._ZN7cutlass13device_kernelINS_4gemm6kernel13GemmUniversalIN4cute5tupleIJiiiiEEENS1_10collective13CollectiveMmaINS1_35MainloopSm100TmaUmmaWarpSpecializedILi7ELi2ELi2ENS5_IJNS4_1CILi1EEESB_SB_EEEEENS5_IJNSA_ILi128EEENSA_ILi256EEENSA_ILi64EEEEEENS_12float_e5m2_tENS5_IJSB_llEEESI_SJ_NS4_8TiledMMAINS4_8MMA_AtomIJNS4_10MMA_TraitsINS4_19SM100_MMA_F8F6F4_SSEJSI_SI_fSE_SF_NS4_17integral_constantINS4_4UMMA5MajorELSQ_1EEESR_NSO_INSP_7ScaleInELSS_0EEEST_EEEEEENS4_6LayoutISC_NS5_IJNSA_ILi0EEESX_SX_EEEEENS5_IJNS4_10UnderscoreES10_S10_EEEEENS4_13SM90_TMA_LOADENS4_14ComposedLayoutINS4_7SwizzleILi3ELi4ELi3EEENS4_18smem_ptr_flag_bitsILi8EEENSW_INS5_IJSE_NSA_ILi8EEEEEENS5_IJSB_SE_EEEEEEEvNS4_8identityES13_S1D_vS1E_EENS_8epilogue10collective18CollectiveEpilogueINS1G_23Sm100TmaWarpSpecializedILi4ELi2ELi64ELb0ELb0EEEJSH_NS5_IJNSW_ISE_SB_EENSW_ISG_SB_EEEEESI_NS5_IJlSB_lEEESI_S1O_NS1G_6fusion15FusionCallbacksIS1K_NS1P_17LinearCombinationISI_fSI_fLNS_15FloatRoundStyleE2EEESH_S1N_JEEENS4_5SM1004TMEM4LOAD26SM100_TMEM_LOAD_32dp32b64xES13_NS14_INS15_ILi2ELi4ELi3EEES18_NSW_INS5_IJS19_SG_EEENS5_IJSG_SB_EEEEEEENS4_39AutoVectorizingCopyWithAssumedAlignmentILi128EEENS4_14SM90_TMA_STOREES23_S25_S25_EEEvvEEEEvNT_6ParamsE --------------------------
	.section	.nv.constant0._ZN7cutlass13device_kernelINS_4gemm6kernel13GemmUniversalIN4cute5tupleIJiiiiEEENS1_10collective13CollectiveMmaINS1_35MainloopSm100TmaUmmaWarpSpecializedILi7ELi2ELi2ENS5_IJNS4_1CILi1EEESB_SB_EEEEENS5_IJNSA_ILi128EEENSA_ILi256EEENSA_ILi64EEEEEENS_12float_e5m2_tENS5_IJSB_llEEESI_SJ_NS4_8TiledMMAINS4_8MMA_AtomIJNS4_10MMA_TraitsINS4_19SM100_MMA_F8F6F4_SSEJSI_SI_fSE_SF_NS4_17integral_constantINS4_4UMMA5MajorELSQ_1EEESR_NSO_INSP_7ScaleInELSS_0EEEST_EEEEEENS4_6LayoutISC_NS5_IJNSA_ILi0EEESX_SX_EEEEENS5_IJNS4_10UnderscoreES10_S10_EEEEENS4_13SM90_TMA_LOADENS4_14ComposedLayoutINS4_7SwizzleILi3ELi4ELi3EEENS4_18smem_ptr_flag_bitsILi8EEENSW_INS5_IJSE_NSA_ILi8EEEEEENS5_IJSB_SE_EEEEEEEvNS4_8identityES13_S1D_vS1E_EENS_8epilogue10collective18CollectiveEpilogueINS1G_23Sm100TmaWarpSpecializedILi4ELi2ELi64ELb0ELb0EEEJSH_NS5_IJNSW_ISE_SB_EENSW_ISG_SB_EEEEESI_NS5_IJlSB_lEEESI_S1O_NS1G_6fusion15FusionCallbacksIS1K_NS1P_17LinearCombinationISI_fSI_fLNS_15FloatRoundStyleE2EEESH_S1N_JEEENS4_5SM1004TMEM4LOAD26SM100_TMEM_LOAD_32dp32b64xES13_NS14_INS15_ILi2ELi4ELi3EEES18_NSW_INS5_IJS19_SG_EEENS5_IJSG_SB_EEEEEEENS4_39AutoVectorizingCopyWithAssumedAlignmentILi128EEENS4_14SM90_TMA_STOREES23_S25_S25_EEEvvEEEEvNT_6ParamsE,"a",@progbits
	.sectionflags	@""
	.align	4
.nv.constant0._ZN7cutlass13device_kernelINS_4gemm6kernel13GemmUniversalIN4cute5tupleIJiiiiEEENS1_10collective13CollectiveMmaINS1_35MainloopSm100TmaUmmaWarpSpecializedILi7ELi2ELi2ENS5_IJNS4_1CILi1EEESB_SB_EEEEENS5_IJNSA_ILi128EEENSA_ILi256EEENSA_ILi64EEEEEENS_12float_e5m2_tENS5_IJSB_llEEESI_SJ_NS4_8TiledMMAINS4_8MMA_AtomIJNS4_10MMA_TraitsINS4_19SM100_MMA_F8F6F4_SSEJSI_SI_fSE_SF_NS4_17integral_constantINS4_4UMMA5MajorELSQ_1EEESR_NSO_INSP_7ScaleInELSS_0EEEST_EEEEEENS4_6LayoutISC_NS5_IJNSA_ILi0EEESX_SX_EEEEENS5_IJNS4_10UnderscoreES10_S10_EEEEENS4_13SM90_TMA_LOADENS4_14ComposedLayoutINS4_7SwizzleILi3ELi4ELi3EEENS4_18smem_ptr_flag_bitsILi8EEENSW_INS5_IJSE_NSA_ILi8EEEEEENS5_IJSB_SE_EEEEEEEvNS4_8identityES13_S1D_vS1E_EENS_8epilogue10collective18CollectiveEpilogueINS1G_23Sm100TmaWarpSpecializedILi4ELi2ELi64ELb0ELb0EEEJSH_NS5_IJNSW_ISE_SB_EENSW_ISG_SB_EEEEESI_NS5_IJlSB_lEEESI_S1O_NS1G_6fusion15FusionCallbacksIS1K_NS1P_17LinearCombinationISI_fSI_fLNS_15FloatRoundStyleE2EEESH_S1N_JEEENS4_5SM1004TMEM4LOAD26SM100_TMEM_LOAD_32dp32b64xES13_NS14_INS15_ILi2ELi4ELi3EEES18_NSW_INS5_IJS19_SG_EEENS5_IJSG_SB_EEEEEEENS4_39AutoVectorizingCopyWithAssumedAlignmentILi128EEENS4_14SM90_TMA_STOREES23_S25_S25_EEEvvEEEEvNT_6ParamsE:
	.zero		2944


//--------------------- SYMBOLS --------------------------

	.type		.nv.reservedSmem.offset0,@object
	.size		.nv.reservedSmem.offset0,0x4
	.type		.nv.reservedSmem.cap,@object
	.size		.nv.reservedSmem.cap,0x4
	.type		__assertfail,@function
